	.target	sm_90a

	.elftype	@"ET_EXEC"


//--------------------- .note.nv.tkinfo           --------------------------
	.section	.note.nv.tkinfo,"",@"SHT_NOTE"
	.sectionflags	@"SHF_NOTE_NV_TKINFO"
	.tkinfo
        /*0018*/ 	.word	0x00000002
        /*0030*/ 	.string	""
        /*0030*/ 	.string	"ptxas"
        /*0030*/ 	.string	"Cuda compilation tools, release 13.0, V13.0.88"
        /*0030*/ 	.string	"Build cuda_13.0.r13.0/compiler.36424714_0"
        /*0030*/ 	.string	"-v  -suppress-debug-info  -lineinfo  -arch sm_90a "



//--------------------- .note.nv.cuinfo           --------------------------
	.section	.note.nv.cuinfo,"",@"SHT_NOTE"
	.sectionflags	@"SHF_NOTE_NV_CUINFO"
        /*0018*/ 	.short	0x0002
        /*001a*/ 	.short	0x005a
        /*001c*/ 	.short	0x0082
	.zero		2


//--------------------- .nv.info                  --------------------------
	.section	.nv.info,"",@"SHT_CUDA_INFO"
	.align	4


	//----- nvinfo : EIATTR_REGCOUNT
	.align		4
        /*0000*/ 	.byte	0x04, 0x2f
        /*0002*/ 	.short	(.L_1 - .L_0)
	.align		4
.L_0:
        /*0004*/ 	.word	index@(matmul_kernel)
        /*0008*/ 	.word	0x000000ff


	//----- nvinfo : EIATTR_FRAME_SIZE
	.align		4
.L_1:
        /*000c*/ 	.byte	0x04, 0x11
        /*000e*/ 	.short	(.L_3 - .L_2)
	.align		4
.L_2:
        /*0010*/ 	.word	index@(matmul_kernel)
        /*0014*/ 	.word	0x00000000


	//----- nvinfo : EIATTR_MIN_STACK_SIZE
	.align		4
.L_3:
        /*0018*/ 	.byte	0x04, 0x12
        /*001a*/ 	.short	(.L_5 - .L_4)
	.align		4
.L_4:
        /*001c*/ 	.word	index@(matmul_kernel)
        /*0020*/ 	.word	0x00000000
.L_5:


//--------------------- .nv.compat                --------------------------
	.section	.nv.compat,"",@"SHT_CUDA_COMPAT_INFO"
	.align	4
        /*0000*/ 	.byte	0x02, 0x09, 0x01, 0x00, 0x02, 0x02, 0x04, 0x00, 0x02, 0x05, 0x05, 0x00, 0x03, 0x07, 0x01, 0x01
        /*0010*/ 	.byte	0x02, 0x03, 0x00, 0x00, 0x02, 0x06, 0x01, 0x00, 0x04, 0x0b, 0x08, 0x00, 0x00, 0x00, 0x00, 0x00
        /*0020*/ 	.byte	0x00, 0x00, 0x00, 0x00


//--------------------- .nv.info.matmul_kernel    --------------------------
	.section	.nv.info.matmul_kernel,"",@"SHT_CUDA_INFO"
	.sectionflags	@""
	.align	4


	//----- nvinfo : EIATTR_CUDA_API_VERSION
	.align		4
        /*0000*/ 	.byte	0x04, 0x37
        /*0002*/ 	.short	(.L_7 - .L_6)
.L_6:
        /*0004*/ 	.word	0x00000082


	//----- nvinfo : EIATTR_KPARAM_INFO
	.align		4
.L_7:
        /*0008*/ 	.byte	0x04, 0x17
        /*000a*/ 	.short	(.L_9 - .L_8)
.L_8:
        /*000c*/ 	.word	0x00000000
        /*0010*/ 	.short	0x000d
        /*0012*/ 	.short	0x0048
        /*0014*/ 	.byte	0x00, 0xf4, 0x21, 0x00


	//----- nvinfo : EIATTR_KPARAM_INFO
	.align		4
.L_9:
        /*0018*/ 	.byte	0x04, 0x17
        /*001a*/ 	.short	(.L_11 - .L_10)
.L_10:
        /*001c*/ 	.word	0x00000000
        /*0020*/ 	.short	0x000c
        /*0022*/ 	.short	0x0040
        /*0024*/ 	.byte	0x00, 0xf4, 0x21, 0x00


	//----- nvinfo : EIATTR_KPARAM_INFO
	.align		4
.L_11:
        /*0028*/ 	.byte	0x04, 0x17
        /*002a*/ 	.short	(.L_13 - .L_12)
.L_12:
        /*002c*/ 	.word	0x00000000
        /*0030*/ 	.short	0x000b
        /*0032*/ 	.short	0x0038
        /*0034*/ 	.byte	0x00, 0xf0, 0x11, 0x00


	//----- nvinfo : EIATTR_KPARAM_INFO
	.align		4
.L_13:
        /*0038*/ 	.byte	0x04, 0x17
        /*003a*/ 	.short	(.L_15 - .L_14)
.L_14:
        /*003c*/ 	.word	0x00000000
        /*0040*/ 	.short	0x000a
        /*0042*/ 	.short	0x0034
        /*0044*/ 	.byte	0x00, 0xf0, 0x11, 0x00


	//----- nvinfo : EIATTR_KPARAM_INFO
	.align		4
.L_15:
        /*0048*/ 	.byte	0x04, 0x17
        /*004a*/ 	.short	(.L_17 - .L_16)
.L_16:
        /*004c*/ 	.word	0x00000000
        /*0050*/ 	.short	0x0009
        /*0052*/ 	.short	0x0030
        /*0054*/ 	.byte	0x00, 0xf0, 0x11, 0x00


	//----- nvinfo : EIATTR_KPARAM_INFO
	.align		4
.L_17:
        /*0058*/ 	.byte	0x04, 0x17
        /*005a*/ 	.short	(.L_19 - .L_18)
.L_18:
        /*005c*/ 	.word	0x00000000
        /*0060*/ 	.short	0x0008
        /*0062*/ 	.short	0x002c
        /*0064*/ 	.byte	0x00, 0xf0, 0x11, 0x00


	//----- nvinfo : EIATTR_KPARAM_INFO
	.align		4
.L_19:
        /*0068*/ 	.byte	0x04, 0x17
        /*006a*/ 	.short	(.L_21 - .L_20)
.L_20:
        /*006c*/ 	.word	0x00000000
        /*0070*/ 	.short	0x0007
        /*0072*/ 	.short	0x0028
        /*0074*/ 	.byte	0x00, 0xf0, 0x11, 0x00


	//----- nvinfo : EIATTR_KPARAM_INFO
	.align		4
.L_21:
        /*0078*/ 	.byte	0x04, 0x17
        /*007a*/ 	.short	(.L_23 - .L_22)
.L_22:
        /*007c*/ 	.word	0x00000000
        /*0080*/ 	.short	0x0006
        /*0082*/ 	.short	0x0024
        /*0084*/ 	.byte	0x00, 0xf0, 0x11, 0x00


	//----- nvinfo : EIATTR_KPARAM_INFO
	.align		4
.L_23:
        /*0088*/ 	.byte	0x04, 0x17
        /*008a*/ 	.short	(.L_25 - .L_24)
.L_24:
        /*008c*/ 	.word	0x00000000
        /*0090*/ 	.short	0x0005
        /*0092*/ 	.short	0x0020
        /*0094*/ 	.byte	0x00, 0xf0, 0x11, 0x00


	//----- nvinfo : EIATTR_KPARAM_INFO
	.align		4
.L_25:
        /*0098*/ 	.byte	0x04, 0x17
        /*009a*/ 	.short	(.L_27 - .L_26)
.L_26:
        /*009c*/ 	.word	0x00000000
        /*00a0*/ 	.short	0x0004
        /*00a2*/ 	.short	0x001c
        /*00a4*/ 	.byte	0x00, 0xf0, 0x11, 0x00


	//----- nvinfo : EIATTR_KPARAM_INFO
	.align		4
.L_27:
        /*00a8*/ 	.byte	0x04, 0x17
        /*00aa*/ 	.short	(.L_29 - .L_28)
.L_28:
        /*00ac*/ 	.word	0x00000000
        /*00b0*/ 	.short	0x0003
        /*00b2*/ 	.short	0x0018
        /*00b4*/ 	.byte	0x00, 0xf0, 0x11, 0x00


	//----- nvinfo : EIATTR_KPARAM_INFO
	.align		4
.L_29:
        /*00b8*/ 	.byte	0x04, 0x17
        /*00ba*/ 	.short	(.L_31 - .L_30)
.L_30:
        /*00bc*/ 	.word	0x00000000
        /*00c0*/ 	.short	0x0002
        /*00c2*/ 	.short	0x0010
        /*00c4*/ 	.byte	0x00, 0xf4, 0x21, 0x00


	//----- nvinfo : EIATTR_KPARAM_INFO
	.align		4
.L_31:
        /*00c8*/ 	.byte	0x04, 0x17
        /*00ca*/ 	.short	(.L_33 - .L_32)
.L_32:
        /*00cc*/ 	.word	0x00000000
        /*00d0*/ 	.short	0x0001
        /*00d2*/ 	.short	0x0008
        /*00d4*/ 	.byte	0x00, 0xf4, 0x21, 0x00


	//----- nvinfo : EIATTR_KPARAM_INFO
	.align		4
.L_33:
        /*00d8*/ 	.byte	0x04, 0x17
        /*00da*/ 	.short	(.L_35 - .L_34)
.L_34:
        /*00dc*/ 	.word	0x00000000
        /*00e0*/ 	.short	0x0000
        /*00e2*/ 	.short	0x0000
        /*00e4*/ 	.byte	0x00, 0xf4, 0x21, 0x00


	//----- nvinfo : EIATTR_EXPLICIT_CLUSTER
	.align		4
.L_35:
        /*00e8*/ 	.byte	0x01, 0x3e
	.zero		2


	//----- nvinfo : EIATTR_CTA_PER_CLUSTER
	.align		4
        /*00ec*/ 	.byte	0x04, 0x3d
        /*00ee*/ 	.short	(.L_37 - .L_36)
.L_36:
        /*00f0*/ 	.word	0x00000004
        /*00f4*/ 	.word	0x00000001
        /*00f8*/ 	.word	0x00000001


	//----- nvinfo : EIATTR_SPARSE_MMA_MASK
	.align		4
.L_37:
        /*00fc*/ 	.byte	0x03, 0x50
        /*00fe*/ 	.short	0x0000


	//----- nvinfo : EIATTR_MAXREG_COUNT
	.align		4
        /*0100*/ 	.byte	0x03, 0x1b
        /*0102*/ 	.short	0x00ff


	//----- nvinfo : EIATTR_NUM_BARRIERS
	.align		4
        /*0104*/ 	.byte	0x02, 0x4c
        /*0106*/ 	.byte	0x01
	.zero		1


	//----- nvinfo : EIATTR_MERCURY_ISA_VERSION
	.align		4
        /*0108*/ 	.byte	0x03, 0x5f
        /*010a*/ 	.short	0x0101


	//----- nvinfo : EIATTR_EXIT_INSTR_OFFSETS
	.align		4
        /*010c*/ 	.byte	0x04, 0x1c
        /*010e*/ 	.short	(.L_39 - .L_38)


	//   ....[0]....
.L_38:
        /*0110*/ 	.word	0x00009860


	//   ....[1]....
        /*0114*/ 	.word	0x00009890


	//----- nvinfo : EIATTR_REQNTID
	.align		4
.L_39:
        /*0118*/ 	.byte	0x04, 0x10
        /*011a*/ 	.short	(.L_41 - .L_40)
.L_40:
        /*011c*/ 	.word	0x00000080
        /*0120*/ 	.word	0x00000001
        /*0124*/ 	.word	0x00000001


	//----- nvinfo : EIATTR_CBANK_PARAM_SIZE
	.align		4
.L_41:
        /*0128*/ 	.byte	0x03, 0x19
        /*012a*/ 	.short	0x0050


	//----- nvinfo : EIATTR_PARAM_CBANK
	.align		4
        /*012c*/ 	.byte	0x04, 0x0a
        /*012e*/ 	.short	(.L_43 - .L_42)
	.align		4
.L_42:
        /*0130*/ 	.word	index@(.nv.constant0.matmul_kernel)
        /*0134*/ 	.short	0x0210
        /*0136*/ 	.short	0x0050


	//----- nvinfo : EIATTR_SW_WAR
	.align		4
.L_43:
        /*0138*/ 	.byte	0x04, 0x36
        /*013a*/ 	.short	(.L_45 - .L_44)
.L_44:
        /*013c*/ 	.word	0x00000008
.L_45:


//--------------------- .nv.callgraph             --------------------------
	.section	.nv.callgraph,"",@"SHT_CUDA_CALLGRAPH"
	.align	4
	.sectionentsize	8
	.align		4
        /*0000*/ 	.word	0x00000000
	.align		4
        /*0004*/ 	.word	0xffffffff
	.align		4
        /*0008*/ 	.word	0x00000000
	.align		4
        /*000c*/ 	.word	0xfffffffe
	.align		4
        /*0010*/ 	.word	0x00000000
	.align		4
        /*0014*/ 	.word	0xfffffffd
	.align		4
        /*0018*/ 	.word	0x00000000
	.align		4
        /*001c*/ 	.word	0xfffffffc


//--------------------- .text.matmul_kernel       --------------------------
	.section	.text.matmul_kernel,"ax",@progbits
	.align	128
        .global         matmul_kernel
        .type           matmul_kernel,@function
        .size           matmul_kernel,(.L_x_3 - matmul_kernel)
        .other          matmul_kernel,@"STO_CUDA_ENTRY STV_DEFAULT"
matmul_kernel:
.text.matmul_kernel:
[----:B------:R-:W-:Y:S08]  /*0000*/  LDC R1, c[0x0][0x28] ;  /* 0x00000a00ff017b82 */ /* 0x000ff00000000800 */
[----:B------:R-:W0:Y:S01]  /*0010*/  LDC.64 R34, c[0x0][0x228] ;  /* 0x00008a00ff227b82 */ /* 0x000e220000000a00 */
[----:B------:R-:W1:Y:S01]  /*0020*/  S2R R251, SR_CgaCtaId ;  /* 0x0000000000fb7919 */ /* 0x000e620000008800 */
[----:B------:R-:W-:Y:S01]  /*0030*/  ULDC.64 UR14, c[0x0][0x208] ;  /* 0x00008200000e7ab9 */ /* 0x000fe20000000a00 */
[----:B------:R-:W-:-:S02]  /*0040*/  CS2R R92, SRZ ;  /* 0x00000000005c7805 */ /* 0x000fc4000001ff00 */
[----:B------:R-:W-:Y:S02]  /*0050*/  CS2R R94, SRZ ;  /* 0x00000000005e7805 */ /* 0x000fe4000001ff00 */
[----:B------:R-:W-:Y:S02]  /*0060*/  CS2R R96, SRZ ;  /* 0x0000000000607805 */ /* 0x000fe4000001ff00 */
[----:B------:R-:W-:Y:S02]  /*0070*/  CS2R R98, SRZ ;  /* 0x0000000000627805 */ /* 0x000fe4000001ff00 */
[----:B------:R-:W-:Y:S01]  /*0080*/  CS2R R100, SRZ ;  /* 0x0000000000647805 */ /* 0x000fe2000001ff00 */
[----:B------:R-:W2:Y:S01]  /*0090*/  S2UR UR4, SR_CTAID.X ;  /* 0x00000000000479c3 */ /* 0x000ea20000002500 */
[----:B------:R-:W-:Y:S02]  /*00a0*/  CS2R R102, SRZ ;  /* 0x0000000000667805 */ /* 0x000fe4000001ff00 */
[----:B------:R-:W-:-:S02]  /*00b0*/  CS2R R104, SRZ ;  /* 0x0000000000687805 */ /* 0x000fc4000001ff00 */
[----:B------:R-:W-:Y:S02]  /*00c0*/  CS2R R106, SRZ ;  /* 0x00000000006a7805 */ /* 0x000fe4000001ff00 */
[----:B------:R-:W-:Y:S02]  /*00d0*/  CS2R R108, SRZ ;  /* 0x00000000006c7805 */ /* 0x000fe4000001ff00 */
[----:B------:R-:W-:Y:S02]  /*00e0*/  CS2R R110, SRZ ;  /* 0x00000000006e7805 */ /* 0x000fe4000001ff00 */
[----:B------:R-:W-:Y:S02]  /*00f0*/  CS2R R44, SRZ ;  /* 0x00000000002c7805 */ /* 0x000fe4000001ff00 */
        /* <DEDUP_REMOVED lines=8> */
[----:B------:R-:W-:Y:S01]  /*0180*/  CS2R R62, SRZ ;  /* 0x00000000003e7805 */ /* 0x000fe2000001ff00 */
[----:B0-----:R-:W-:Y:S01]  /*0190*/  VIADD R0, R35, 0x1ff ;  /* 0x000001ff23007836 */ /* 0x001fe20000000000 */
[----:B------:R-:W-:Y:S02]  /*01a0*/  CS2R R64, SRZ ;  /* 0x0000000000407805 */ /* 0x000fe4000001ff00 */
[----:B------:R-:W-:Y:S02]  /*01b0*/  CS2R R66, SRZ ;  /* 0x0000000000427805 */ /* 0x000fe4000001ff00 */
[----:B------:R-:W-:Y:S02]  /*01c0*/  CS2R R68, SRZ ;  /* 0x0000000000447805 */ /* 0x000fe4000001ff00 */
[----:B------:R-:W-:Y:S02]  /*01d0*/  CS2R R70, SRZ ;  /* 0x0000000000467805 */ /* 0x000fe4000001ff00 */
[----:B------:R-:W-:-:S02]  /*01e0*/  SHF.R.S32.HI R3, RZ, 0x1f, R0 ;  /* 0x0000001fff037819 */ /* 0x000fc40000011400 */
[----:B------:R-:W-:Y:S02]  /*01f0*/  CS2R R72, SRZ ;  /* 0x0000000000487805 */ /* 0x000fe4000001ff00 */
[----:B------:R-:W-:Y:S02]  /*0200*/  CS2R R74, SRZ ;  /* 0x00000000004a7805 */ /* 0x000fe4000001ff00 */
[----:B--2---:R-:W-:Y:S01]  /*0210*/  I2FP.F32.U32 R5, UR4 ;  /* 0x0000000400057c45 */ /* 0x004fe20008201000 */
[----:B------:R-:W-:Y:S01]  /*0220*/  ULDC UR4, c[0x0][0x150] ;  /* 0x0000540000047ab9 */ /* 0x000fe20000000800 */
[----:B------:R-:W-:Y:S02]  /*0230*/  LEA.HI R3, R3, R0, RZ, 0x9 ;  /* 0x0000000003037211 */ /* 0x000fe400078f48ff */
[----:B------:R-:W-:Y:S02]  /*0240*/  CS2R R76, SRZ ;  /* 0x00000000004c7805 */ /* 0x000fe4000001ff00 */
[----:B------:R-:W-:Y:S01]  /*0250*/  CS2R R78, SRZ ;  /* 0x00000000004e7805 */ /* 0x000fe2000001ff00 */
[----:B------:R-:W-:Y:S01]  /*0260*/  FMUL R5, R5, UR4 ;  /* 0x0000000405057c20 */ /* 0x000fe20008400000 */
[----:B------:R-:W-:-:S02]  /*0270*/  SHF.R.S32.HI R3, RZ, 0x9, R3 ;  /* 0x00000009ff037819 */ /* 0x000fc40000011403 */
[----:B------:R-:W-:Y:S02]  /*0280*/  CS2R R80, SRZ ;  /* 0x0000000000507805 */ /* 0x000fe4000001ff00 */
[C---:B-1----:R-:W-:Y:S01]  /*0290*/  R2UR UR4, R251.reuse ;  /* 0x00000000fb0472ca */ /* 0x042fe200000e0000 */
[----:B------:R-:W-:Y:S01]  /*02a0*/  IMAD.SHL.U32 R251, R251, 0x80, RZ ;  /* 0x00000080fbfb7824 */ /* 0x000fe200078e00ff */
[----:B------:R-:W-:Y:S01]  /*02b0*/  CS2R R82, SRZ ;  /* 0x0000000000527805 */ /* 0x000fe2000001ff00 */
[----:B------:R-:W-:Y:S01]  /*02c0*/  IMAD.SHL.U32 R4, R3, 0x8, RZ ;  /* 0x0000000803047824 */ /* 0x000fe200078e00ff */
[----:B------:R-:W0:Y:S01]  /*02d0*/  F2I.U32.TRUNC.NTZ R5, R5 ;  /* 0x0000000500057305 */ /* 0x000e22000020f000 */
[----:B------:R-:W-:Y:S02]  /*02e0*/  CS2R R84, SRZ ;  /* 0x0000000000547805 */ /* 0x000fe4000001ff00 */
[----:B------:R-:W-:Y:S02]  /*02f0*/  CS2R R86, SRZ ;  /* 0x0000000000567805 */ /* 0x000fe4000001ff00 */
[----:B------:R-:W-:-:S02]  /*0300*/  LOP3.LUT R251, R251, 0x180, RZ, 0xc0, !PT ;  /* 0x00000180fbfb7812 */ /* 0x000fc400078ec0ff */
[----:B------:R-:W-:-:S04]  /*0310*/  IABS R7, R4 ;  /* 0x0000000400077213 */ /* 0x000fc80000000000 */
[----:B------:R-:W1:Y:S01]  /*0320*/  I2F.RP R0, R7 ;  /* 0x0000000700007306 */ /* 0x000e620000209400 */
[----:B0-----:R-:W-:-:S07]  /*0330*/  IABS R11, R5 ;  /* 0x00000005000b7213 */ /* 0x001fce0000000000 */
[----:B-1----:R-:W0:Y:S02]  /*0340*/  MUFU.RCP R0, R0 ;  /* 0x0000000000007308 */ /* 0x002e240000001000 */
[----:B0-----:R-:W-:Y:S01]  /*0350*/  VIADD R2, R0, 0xffffffe ;  /* 0x0ffffffe00027836 */ /* 0x001fe20000000000 */
[----:B------:R-:W-:-:S05]  /*0360*/  IABS R0, R4 ;  /* 0x0000000400007213 */ /* 0x000fca0000000000 */
[----:B------:R0:W1:Y:S01]  /*0370*/  F2I.FTZ.U32.TRUNC.NTZ R3, R2 ;  /* 0x0000000200037305 */ /* 0x000062000021f000 */
[----:B------:R-:W-:Y:S02]  /*0380*/  IMAD.MOV R0, RZ, RZ, -R0 ;  /* 0x000000ffff007224 */ /* 0x000fe400078e0a00 */
[----:B0-----:R-:W-:Y:S02]  /*0390*/  IMAD.MOV.U32 R2, RZ, RZ, RZ ;  /* 0x000000ffff027224 */ /* 0x001fe400078e00ff */
[----:B-1----:R-:W-:-:S04]  /*03a0*/  IMAD.MOV R6, RZ, RZ, -R3 ;  /* 0x000000ffff067224 */ /* 0x002fc800078e0a03 */
[----:B------:R-:W-:-:S04]  /*03b0*/  IMAD R9, R6, R7, RZ ;  /* 0x0000000706097224 */ /* 0x000fc800078e02ff */
[----:B------:R-:W-:-:S06]  /*03c0*/  IMAD.HI.U32 R2, R3, R9, R2 ;  /* 0x0000000903027227 */ /* 0x000fcc00078e0002 */
[----:B------:R-:W-:-:S04]  /*03d0*/  IMAD.HI.U32 R2, R2, R11, RZ ;  /* 0x0000000b02027227 */ /* 0x000fc800078e00ff */
[----:B------:R-:W-:-:S05]  /*03e0*/  IMAD R0, R2, R0, R11 ;  /* 0x0000000002007224 */ /* 0x000fca00078e020b */
[----:B------:R-:W-:-:S13]  /*03f0*/  ISETP.GT.U32.AND P1, PT, R7, R0, PT ;  /* 0x000000000700720c */ /* 0x000fda0003f24070 */
[----:B------:R-:W-:Y:S02]  /*0400*/  @!P1 IMAD.IADD R0, R0, 0x1, -R7 ;  /* 0x0000000100009824 */ /* 0x000fe400078e0a07 */
[----:B------:R-:W-:Y:S01]  /*0410*/  @!P1 VIADD R2, R2, 0x1 ;  /* 0x0000000102029836 */ /* 0x000fe20000000000 */
[----:B------:R-:W-:Y:S02]  /*0420*/  ISETP.NE.AND P1, PT, R4, RZ, PT ;  /* 0x000000ff0400720c */ /* 0x000fe40003f25270 */
[----:B------:R-:W-:Y:S02]  /*0430*/  ISETP.GE.U32.AND P0, PT, R0, R7, PT ;  /* 0x000000070000720c */ /* 0x000fe40003f06070 */
[----:B------:R-:W-:-:S04]  /*0440*/  LOP3.LUT R0, R5, R4, RZ, 0x3c, !PT ;  /* 0x0000000405007212 */ /* 0x000fc800078e3cff */
[----:B------:R-:W-:Y:S01]  /*0450*/  ISETP.GE.AND P2, PT, R0, RZ, PT ;  /* 0x000000ff0000720c */ /* 0x000fe20003f46270 */
[----:B------:R-:W-:-:S05]  /*0460*/  VIADD R0, R34, 0x7f ;  /* 0x0000007f22007836 */ /* 0x000fca0000000000 */
[----:B------:R-:W-:Y:S01]  /*0470*/  SHF.R.S32.HI R3, RZ, 0x1f, R0 ;  /* 0x0000001fff037819 */ /* 0x000fe20000011400 */
[----:B------:R-:W-:-:S03]  /*0480*/  @P0 VIADD R2, R2, 0x1 ;  /* 0x0000000102020836 */ /* 0x000fc60000000000 */
[----:B------:R-:W-:-:S03]  /*0490*/  LEA.HI R3, R3, R0, RZ, 0x7 ;  /* 0x0000000003037211 */ /* 0x000fc600078f38ff */
[----:B------:R-:W-:Y:S01]  /*04a0*/  @!P2 IMAD.MOV R2, RZ, RZ, -R2 ;  /* 0x000000ffff02a224 */ /* 0x000fe200078e0a02 */
[----:B------:R-:W-:-:S05]  /*04b0*/  @!P1 LOP3.LUT R2, RZ, R4, RZ, 0x33, !PT ;  /* 0x00000004ff029212 */ /* 0x000fca00078e33ff */
[----:B------:R-:W-:Y:S02]  /*04c0*/  IMAD.SHL.U32 R252, R2, 0x8, RZ ;  /* 0x0000000802fc7824 */ /* 0x000fe400078e00ff */
[----:B------:R-:W-:-:S03]  /*04d0*/  IMAD.MOV R2, RZ, RZ, -R2 ;  /* 0x000000ffff027224 */ /* 0x000fc600078e0a02 */
[----:B------:R-:W-:Y:S01]  /*04e0*/  LEA.HI.SX32 R3, R3, -R252, 0x19 ;  /* 0x800000fc03037211 */ /* 0x000fe200078fcaff */
[----:B------:R-:W-:-:S03]  /*04f0*/  IMAD R4, R4, R2, R5 ;  /* 0x0000000204047224 */ /* 0x000fc600078e0205 */
[----:B------:R-:W-:Y:S02]  /*0500*/  VIMNMX R11, R3, 0x8, PT ;  /* 0x00000008030b7848 */ /* 0x000fe40003fe0100 */
[----:B------:R-:W-:Y:S02]  /*0510*/  IABS R9, R4 ;  /* 0x0000000400097213 */ /* 0x000fe40000000000 */
[----:B------:R-:W-:-:S04]  /*0520*/  IABS R7, R11 ;  /* 0x0000000b00077213 */ /* 0x000fc80000000000 */
[----:B------:R-:W0:Y:S08]  /*0530*/  I2F.RP R0, R7 ;  /* 0x0000000700007306 */ /* 0x000e300000209400 */
[----:B0-----:R-:W0:Y:S02]  /*0540*/  MUFU.RCP R0, R0 ;  /* 0x0000000000007308 */ /* 0x001e240000001000 */
[----:B0-----:R-:W-:-:S06]  /*0550*/  VIADD R3, R0, 0xffffffe ;  /* 0x0ffffffe00037836 */ /* 0x001fcc0000000000 */
[----:B------:R-:W0:Y:S02]  /*0560*/  F2I.FTZ.U32.TRUNC.NTZ R3, R3 ;  /* 0x0000000300037305 */ /* 0x000e24000021f000 */
[----:B0-----:R-:W-:-:S04]  /*0570*/  IMAD.MOV R6, RZ, RZ, -R3 ;  /* 0x000000ffff067224 */ /* 0x001fc800078e0a03 */
[----:B------:R-:W-:Y:S01]  /*0580*/  IMAD.MOV.U32 R2, RZ, RZ, R6 ;  /* 0x000000ffff027224 */ /* 0x000fe200078e0006 */
[----:B------:R-:W-:-:S03]  /*0590*/  IABS R6, R11 ;  /* 0x0000000b00067213 */ /* 0x000fc60000000000 */
[----:B------:R-:W-:Y:S02]  /*05a0*/  IMAD R5, R2, R7, RZ ;  /* 0x0000000702057224 */ /* 0x000fe400078e02ff */
[----:B------:R-:W-:Y:S02]  /*05b0*/  IMAD.MOV.U32 R2, RZ, RZ, RZ ;  /* 0x000000ffff027224 */ /* 0x000fe400078e00ff */
[----:B------:R-:W-:Y:S02]  /*05c0*/  IMAD.MOV R0, RZ, RZ, -R6 ;  /* 0x000000ffff007224 */ /* 0x000fe400078e0a06 */
[----:B------:R-:W-:Y:S01]  /*05d0*/  IMAD.HI.U32 R2, R3, R5, R2 ;  /* 0x0000000503027227 */ /* 0x000fe200078e0002 */
[----:B------:R-:W0:Y:S01]  /*05e0*/  LDC R6, c[0x0][0x230] ;  /* 0x00008c00ff067b82 */ /* 0x000e220000000800 */
[----:B------:R-:W-:-:S04]  /*05f0*/  MOV R3, 0x400 ;  /* 0x0000040000037802 */ /* 0x000fc80000000f00 */
[----:B------:R-:W-:Y:S01]  /*0600*/  IMAD.HI.U32 R2, R2, R9, RZ ;  /* 0x0000000902027227 */ /* 0x000fe200078e00ff */
[----:B------:R-:W-:-:S03]  /*0610*/  R2UR UR12, R3 ;  /* 0x00000000030c72ca */ /* 0x000fc600000e0000 */
[----:B------:R-:W-:-:S05]  /*0620*/  IMAD R0, R2, R0, R9 ;  /* 0x0000000002007224 */ /* 0x000fca00078e0209 */
[----:B------:R-:W-:-:S05]  /*0630*/  ISETP.GT.U32.AND P1, PT, R7, R0, PT ;  /* 0x000000000700720c */ /* 0x000fca0003f24070 */
[----:B------:R-:W-:Y:S01]  /*0640*/  ULEA UR12, UR4, UR12, 0x18 ;  /* 0x0000000c040c7291 */ /* 0x000fe2000f8ec03f */
[----:B0-----:R-:W-:-:S07]  /*0650*/  VIADD R6, R6, 0x1f ;  /* 0x0000001f06067836 */ /* 0x001fce0000000000 */
[----:B------:R-:W-:Y:S02]  /*0660*/  @!P1 IMAD.IADD R0, R0, 0x1, -R7 ;  /* 0x0000000100009824 */ /* 0x000fe400078e0a07 */
[----:B------:R-:W-:Y:S01]  /*0670*/  @!P1 VIADD R2, R2, 0x1 ;  /* 0x0000000102029836 */ /* 0x000fe20000000000 */
[----:B------:R-:W-:Y:S02]  /*0680*/  ISETP.NE.AND P1, PT, R11, RZ, PT ;  /* 0x000000ff0b00720c */ /* 0x000fe40003f25270 */
[----:B------:R-:W-:Y:S02]  /*0690*/  ISETP.GE.U32.AND P0, PT, R0, R7, PT ;  /* 0x000000070000720c */ /* 0x000fe40003f06070 */
[----:B------:R-:W0:Y:S01]  /*06a0*/  S2R R7, SR_TID.X ;  /* 0x0000000000077919 */ /* 0x000e220000002100 */
[----:B------:R-:W-:-:S04]  /*06b0*/  LOP3.LUT R0, R4, R11, RZ, 0x3c, !PT ;  /* 0x0000000b04007212 */ /* 0x000fc800078e3cff */
[----:B------:R-:W-:-:S06]  /*06c0*/  ISETP.GE.AND P2, PT, R0, RZ, PT ;  /* 0x000000ff0000720c */ /* 0x000fcc0003f46270 */
[----:B------:R-:W-:Y:S01]  /*06d0*/  @P0 VIADD R2, R2, 0x1 ;  /* 0x0000000102020836 */ /* 0x000fe20000000000 */
[----:B------:R-:W-:-:S06]  /*06e0*/  ISETP.GE.AND P0, PT, R6, 0x20, PT ;  /* 0x000000200600780c */ /* 0x000fcc0003f06270 */
[----:B------:R-:W-:Y:S01]  /*06f0*/  @!P2 IMAD.MOV R2, RZ, RZ, -R2 ;  /* 0x000000ffff02a224 */ /* 0x000fe200078e0a02 */
[----:B------:R-:W-:-:S05]  /*0700*/  @!P1 LOP3.LUT R2, RZ, R11, RZ, 0x33, !PT ;  /* 0x0000000bff029212 */ /* 0x000fca00078e33ff */
[----:B------:R-:W-:-:S04]  /*0710*/  IMAD.MOV R0, RZ, RZ, -R2 ;  /* 0x000000ffff007224 */ /* 0x000fc800078e0a02 */
[----:B------:R-:W-:Y:S01]  /*0720*/  IMAD R0, R11, R0, R4 ;  /* 0x000000000b007224 */ /* 0x000fe200078e0204 */
[----:B0-----:R-:W-:-:S03]  /*0730*/  LOP3.LUT R8, R7, 0x7f, RZ, 0xc0, !PT ;  /* 0x0000007f07087812 */ /* 0x001fc600078ec0ff */
[----:B------:R-:W-:Y:S02]  /*0740*/  IMAD.IADD R252, R252, 0x1, R0 ;  /* 0x00000001fcfc7824 */ /* 0x000fe400078e0200 */
[----:B------:R-:W-:Y:S02]  /*0750*/  IMAD.SHL.U32 R0, R2, 0x200, RZ ;  /* 0x0000020002007824 */ /* 0x000fe400078e00ff */
[----:B------:R-:W-:Y:S01]  /*0760*/  IMAD R252, R252, 0x80, R8 ;  /* 0x00000080fcfc7824 */ /* 0x000fe200078e0208 */
[----:B------:R-:W-:Y:S06]  /*0770*/  @!P0 BRA `(.L_x_0) ;  /* 0x0000004c00388947 */ /* 0x000fec0003800000 */
[----:B------:R-:W-:Y:S01]  /*0780*/  IABS R14, R34 ;  /* 0x00000022000e7213 */ /* 0x000fe20000000000 */
[----:B------:R-:W-:Y:S01]  /*0790*/  IMAD.MOV.U32 R2, RZ, RZ, RZ ;  /* 0x000000ffff027224 */ /* 0x000fe200078e00ff */
[----:B------:R-:W-:Y:S01]  /*07a0*/  IABS R4, R35 ;  /* 0x0000002300047213 */ /* 0x000fe20000000000 */
[----:B------:R-:W-:Y:S01]  /*07b0*/  ULDC UR4, c[0x0][0x234] ;  /* 0x00008d0000047ab9 */ /* 0x000fe20000000800 */
[----:B------:R-:W0:Y:S01]  /*07c0*/  I2F.RP R8, R14 ;  /* 0x0000000e00087306 */ /* 0x000e220000209400 */
[----:B------:R-:W-:Y:S01]  /*07d0*/  IABS R13, R252 ;  /* 0x000000fc000d7213 */ /* 0x000fe20000000000 */
[----:B------:R-:W-:Y:S01]  /*07e0*/  ULDC.64 UR16, c[0x0][0x210] ;  /* 0x0000840000107ab9 */ /* 0x000fe20000000a00 */
[----:B------:R-:W-:Y:S01]  /*07f0*/  SHF.R.S32.HI R10, RZ, 0x6, R7 ;  /* 0x00000006ff0a7819 */ /* 0x000fe20000011407 */
[----:B------:R-:W1:Y:S01]  /*0800*/  LDC R236, c[0x0][0x23c] ;  /* 0x00008f00ffec7b82 */ /* 0x000e620000000800 */
[----:B------:R-:W-:Y:S01]  /*0810*/  LOP3.LUT R12, R7, 0x40, RZ, 0xc0, !PT ;  /* 0x00000040070c7812 */ /* 0x000fe200078ec0ff */
[----:B------:R-:W-:Y:S01]  /*0820*/  ULDC UR7, c[0x0][0x230] ;  /* 0x00008c0000077ab9 */ /* 0x000fe20000000800 */
[----:B------:R-:W-:Y:S01]  /*0830*/  SGXT R10, R10, 0x1 ;  /* 0x000000010a0a781a */ /* 0x000fe20000000200 */
[----:B------:R-:W2:Y:S01]  /*0840*/  I2F.RP R5, R4 ;  /* 0x0000000400057306 */ /* 0x000ea20000209400 */
[----:B------:R-:W-:-:S02]  /*0850*/  ISETP.GE.AND P5, PT, R252, RZ, PT ;  /* 0x000000fffc00720c */ /* 0x000fc40003fa6270 */
[----:B------:R-:W-:Y:S02]  /*0860*/  CS2R R88, SRZ ;  /* 0x0000000000587805 */ /* 0x000fe4000001ff00 */
[----:B------:R-:W-:Y:S02]  /*0870*/  ISETP.NE.AND P2, PT, R34, RZ, PT ;  /* 0x000000ff2200720c */ /* 0x000fe40003f45270 */
[----:B------:R-:W-:Y:S02]  /*0880*/  CS2R R90, SRZ ;  /* 0x00000000005a7805 */ /* 0x000fe4000001ff00 */
[----:B------:R-:W-:Y:S02]  /*0890*/  CS2R R92, SRZ ;  /* 0x00000000005c7805 */ /* 0x000fe4000001ff00 */
[----:B------:R-:W-:Y:S02]  /*08a0*/  CS2R R94, SRZ ;  /* 0x00000000005e7805 */ /* 0x000fe4000001ff00 */
[----:B------:R-:W-:Y:S01]  /*08b0*/  CS2R R96, SRZ ;  /* 0x0000000000607805 */ /* 0x000fe2000001ff00 */
[----:B0-----:R-:W0:Y:S01]  /*08c0*/  MUFU.RCP R8, R8 ;  /* 0x0000000800087308 */ /* 0x001e220000001000 */
[----:B------:R-:W-:-:S02]  /*08d0*/  CS2R R98, SRZ ;  /* 0x0000000000627805 */ /* 0x000fc4000001ff00 */
[----:B------:R-:W-:Y:S02]  /*08e0*/  CS2R R100, SRZ ;  /* 0x0000000000647805 */ /* 0x000fe4000001ff00 */
[----:B------:R-:W-:Y:S02]  /*08f0*/  CS2R R102, SRZ ;  /* 0x0000000000667805 */ /* 0x000fe4000001ff00 */
[----:B------:R-:W-:Y:S02]  /*0900*/  CS2R R104, SRZ ;  /* 0x0000000000687805 */ /* 0x000fe4000001ff00 */
[----:B------:R-:W-:Y:S02]  /*0910*/  CS2R R106, SRZ ;  /* 0x00000000006a7805 */ /* 0x000fe4000001ff00 */
[----:B------:R-:W-:Y:S02]  /*0920*/  CS2R R108, SRZ ;  /* 0x00000000006c7805 */ /* 0x000fe4000001ff00 */
[----:B------:R-:W-:Y:S01]  /*0930*/  CS2R R110, SRZ ;  /* 0x00000000006e7805 */ /* 0x000fe2000001ff00 */
[----:B--2---:R-:W2:Y:S01]  /*0940*/  MUFU.RCP R5, R5 ;  /* 0x0000000500057308 */ /* 0x004ea20000001000 */
[----:B------:R-:W-:-:S02]  /*0950*/  CS2R R112, SRZ ;  /* 0x0000000000707805 */ /* 0x000fc4000001ff00 */
[----:B------:R-:W-:Y:S02]  /*0960*/  CS2R R114, SRZ ;  /* 0x0000000000727805 */ /* 0x000fe4000001ff00 */
[----:B------:R-:W-:Y:S01]  /*0970*/  CS2R R116, SRZ ;  /* 0x0000000000747805 */ /* 0x000fe2000001ff00 */
[----:B-1----:R-:W-:Y:S01]  /*0980*/  IMAD.SHL.U32 R242, R236, 0x20, RZ ;  /* 0x00000020ecf27824 */ /* 0x002fe200078e00ff */
[----:B------:R-:W-:Y:S02]  /*0990*/  CS2R R118, SRZ ;  /* 0x0000000000767805 */ /* 0x000fe4000001ff00 */
[----:B------:R-:W-:Y:S02]  /*09a0*/  CS2R R120, SRZ ;  /* 0x0000000000787805 */ /* 0x000fe4000001ff00 */
[----:B------:R-:W-:Y:S02]  /*09b0*/  CS2R R122, SRZ ;  /* 0x00000000007a7805 */ /* 0x000fe4000001ff00 */
[----:B------:R-:W-:Y:S01]  /*09c0*/  CS2R R124, SRZ ;  /* 0x00000000007c7805 */ /* 0x000fe2000001ff00 */
[----:B0-----:R-:W-:Y:S01]  /*09d0*/  VIADD R9, R8, 0xffffffe ;  /* 0x0ffffffe08097836 */ /* 0x001fe20000000000 */
[----:B------:R-:W-:-:S02]  /*09e0*/  CS2R R126, SRZ ;  /* 0x00000000007e7805 */ /* 0x000fc4000001ff00 */
[----:B------:R-:W-:Y:S02]  /*09f0*/  CS2R R128, SRZ ;  /* 0x0000000000807805 */ /* 0x000fe4000001ff00 */
[----:B------:R-:W-:Y:S01]  /*0a00*/  CS2R R130, SRZ ;  /* 0x0000000000827805 */ /* 0x000fe2000001ff00 */
[----:B------:R0:W1:Y:S01]  /*0a10*/  F2I.FTZ.U32.TRUNC.NTZ R3, R9 ;  /* 0x0000000900037305 */ /* 0x000062000021f000 */
[----:B------:R-:W-:Y:S02]  /*0a20*/  CS2R R132, SRZ ;  /* 0x0000000000847805 */ /* 0x000fe4000001ff00 */
[----:B------:R-:W-:Y:S02]  /*0a30*/  CS2R R134, SRZ ;  /* 0x0000000000867805 */ /* 0x000fe4000001ff00 */
[----:B------:R-:W-:Y:S01]  /*0a40*/  CS2R R136, SRZ ;  /* 0x0000000000887805 */ /* 0x000fe2000001ff00 */
[----:B--2---:R-:W-:Y:S01]  /*0a50*/  VIADD R8, R5, 0xffffffe ;  /* 0x0ffffffe05087836 */ /* 0x004fe20000000000 */
[----:B------:R-:W-:-:S02]  /*0a60*/  SHF.R.S32.HI R5, RZ, 0x1f, R6 ;  /* 0x0000001fff057819 */ /* 0x000fc40000011406 */
[----:B------:R-:W-:Y:S02]  /*0a70*/  CS2R R138, SRZ ;  /* 0x00000000008a7805 */ /* 0x000fe4000001ff00 */
[----:B------:R-:W-:Y:S02]  /*0a80*/  CS2R R140, SRZ ;  /* 0x00000000008c7805 */ /* 0x000fe4000001ff00 */
[----:B------:R-:W-:Y:S02]  /*0a90*/  CS2R R142, SRZ ;  /* 0x00000000008e7805 */ /* 0x000fe4000001ff00 */
[----:B0-----:R-:W-:Y:S02]  /*0aa0*/  SHF.R.U32.HI R9, RZ, 0x5, R7 ;  /* 0x00000005ff097819 */ /* 0x001fe40000011607 */
[----:B------:R-:W-:Y:S02]  /*0ab0*/  CS2R R144, SRZ ;  /* 0x0000000000907805 */ /* 0x000fe4000001ff00 */
[----:B------:R-:W-:Y:S01]  /*0ac0*/  LEA.HI R6, R5, R6, RZ, 0x5 ;  /* 0x0000000605067211 */ /* 0x000fe200078f28ff */
[C---:B------:R-:W-:Y:S01]  /*0ad0*/  IMAD.SHL.U32 R5, R7.reuse, 0x2, RZ ;  /* 0x0000000207057824 */ /* 0x040fe200078e00ff */
[----:B------:R-:W-:-:S02]  /*0ae0*/  LOP3.LUT R7, R7, 0x1f, RZ, 0xc0, !PT ;  /* 0x0000001f07077812 */ /* 0x000fc400078ec0ff */
[----:B------:R-:W-:Y:S01]  /*0af0*/  CS2R R146, SRZ ;  /* 0x0000000000927805 */ /* 0x000fe2000001ff00 */
[----:B-1----:R-:W-:Y:S01]  /*0b00*/  IMAD.MOV R11, RZ, RZ, -R3 ;  /* 0x000000ffff0b7224 */ /* 0x002fe200078e0a03 */
[----:B------:R-:W-:Y:S02]  /*0b10*/  CS2R R148, SRZ ;  /* 0x0000000000947805 */ /* 0x000fe4000001ff00 */
[----:B------:R-:W-:Y:S02]  /*0b20*/  LOP3.LUT R5, R5, 0x7e, RZ, 0xc0, !PT ;  /* 0x0000007e05057812 */ /* 0x000fe400078ec0ff */
[----:B------:R-:W-:Y:S01]  /*0b30*/  CS2R R150, SRZ ;  /* 0x0000000000967805 */ /* 0x000fe2000001ff00 */
[----:B------:R-:W-:Y:S01]  /*0b40*/  IMAD R11, R11, R14, RZ ;  /* 0x0000000e0b0b7224 */ /* 0x000fe200078e02ff */
[----:B------:R-:W-:Y:S02]  /*0b50*/  CS2R R68, SRZ ;  /* 0x0000000000447805 */ /* 0x000fe4000001ff00 */
[----:B------:R-:W-:-:S02]  /*0b60*/  CS2R R70, SRZ ;  /* 0x0000000000467805 */ /* 0x000fc4000001ff00 */
[----:B------:R-:W-:Y:S01]  /*0b70*/  CS2R R72, SRZ ;  /* 0x0000000000487805 */ /* 0x000fe2000001ff00 */
[----:B------:R-:W-:Y:S01]  /*0b80*/  IMAD.HI.U32 R2, R3, R11, R2 ;  /* 0x0000000b03027227 */ /* 0x000fe200078e0002 */
[----:B------:R-:W-:Y:S01]  /*0b90*/  CS2R R74, SRZ ;  /* 0x00000000004a7805 */ /* 0x000fe2000001ff00 */
[----:B------:R-:W0:Y:S01]  /*0ba0*/  F2I.FTZ.U32.TRUNC.NTZ R3, R8 ;  /* 0x0000000800037305 */ /* 0x000e22000021f000 */
[----:B------:R-:W-:Y:S02]  /*0bb0*/  CS2R R76, SRZ ;  /* 0x00000000004c7805 */ /* 0x000fe4000001ff00 */
[----:B------:R-:W-:Y:S02]  /*0bc0*/  CS2R R78, SRZ ;  /* 0x00000000004e7805 */ /* 0x000fe4000001ff00 */
[----:B------:R-:W-:Y:S01]  /*0bd0*/  CS2R R80, SRZ ;  /* 0x0000000000507805 */ /* 0x000fe2000001ff00 */
[----:B------:R-:W-:Y:S01]  /*0be0*/  IMAD.HI.U32 R2, R2, R13, RZ ;  /* 0x0000000d02027227 */ /* 0x000fe200078e00ff */
[----:B------:R-:W-:-:S02]  /*0bf0*/  CS2R R82, SRZ ;  /* 0x0000000000527805 */ /* 0x000fc4000001ff00 */
[----:B------:R-:W-:Y:S02]  /*0c00*/  CS2R R84, SRZ ;  /* 0x0000000000547805 */ /* 0x000fe4000001ff00 */
[----:B------:R-:W-:Y:S01]  /*0c10*/  SHF.R.S32.HI R6, RZ, 0x5, R6 ;  /* 0x00000005ff067819 */ /* 0x000fe20000011406 */
[----:B------:R-:W-:Y:S01]  /*0c20*/  IMAD.MOV R2, RZ, RZ, -R2 ;  /* 0x000000ffff027224 */ /* 0x000fe200078e0a02 */
[----:B------:R-:W-:Y:S01]  /*0c30*/  CS2R R86, SRZ ;  /* 0x0000000000567805 */ /* 0x000fe2000001ff00 */
[----:B------:R-:W-:Y:S01]  /*0c40*/  IMAD R236, R7, R236, RZ ;  /* 0x000000ec07ec7224 */ /* 0x000fe200078e02ff */
[----:B------:R-:W-:Y:S01]  /*0c50*/  UMOV UR5, 0x7fffffdf ;  /* 0x7fffffdf00057882 */ /* 0x000fe20000000000 */
[----:B------:R-:W-:Y:S01]  /*0c60*/  IMAD R13, R14, R2, R13 ;  /* 0x000000020e0d7224 */ /* 0x000fe200078e020d */
[----:B------:R-:W-:Y:S01]  /*0c70*/  SGXT.U32 R2, R9, 0x2 ;  /* 0x000000020902781a */ /* 0x000fe20000000000 */
[----:B0-----:R-:W-:-:S03]  /*0c80*/  IMAD.MOV R9, RZ, RZ, -R3 ;  /* 0x000000ffff097224 */ /* 0x001fc600078e0a03 */
[----:B------:R-:W-:Y:S01]  /*0c90*/  LOP3.LUT R24, R0, R251, R2, 0xfe, !PT ;  /* 0x000000fb00187212 */ /* 0x000fe200078efe02 */
[----:B------:R-:W-:Y:S01]  /*0ca0*/  IMAD.MOV.U32 R2, RZ, RZ, RZ ;  /* 0x000000ffff027224 */ /* 0x000fe200078e00ff */
[----:B------:R-:W-:Y:S01]  /*0cb0*/  ISETP.GT.U32.AND P0, PT, R14, R13, PT ;  /* 0x0000000d0e00720c */ /* 0x000fe20003f04070 */
[----:B------:R-:W-:Y:S01]  /*0cc0*/  IMAD R9, R9, R4, RZ ;  /* 0x0000000409097224 */ /* 0x000fe200078e02ff */
[C---:B------:R-:W-:Y:S02]  /*0cd0*/  LOP3.LUT R16, R24.reuse, 0x7c, RZ, 0xfc, !PT ;  /* 0x0000007c18107812 */ /* 0x040fe400078efcff */
[C---:B------:R-:W-:Y:S01]  /*0ce0*/  LOP3.LUT R18, R24.reuse, 0x78, RZ, 0xfc, !PT ;  /* 0x0000007818127812 */ /* 0x040fe200078efcff */
[----:B------:R-:W-:Y:S01]  /*0cf0*/  IMAD.HI.U32 R8, R3, R9, R2 ;  /* 0x0000000903087227 */ /* 0x000fe200078e0002 */
[----:B------:R-:W-:Y:S02]  /*0d00*/  IABS R11, R16 ;  /* 0x00000010000b7213 */ /* 0x000fe40000000000 */
[----:B------:R-:W-:Y:S01]  /*0d10*/  LOP3.LUT R20, R24, 0x74, RZ, 0xfc, !PT ;  /* 0x0000007418147812 */ /* 0x000fe200078efcff */
[----:B------:R-:W-:Y:S01]  /*0d20*/  IMAD R2, R12, 0x40, R5 ;  /* 0x000000400c027824 */ /* 0x000fe200078e0205 */
[----:B------:R-:W-:Y:S01]  /*0d30*/  IABS R15, R18 ;  /* 0x00000012000f7213 */ /* 0x000fe20000000000 */
[----:B------:R-:W-:Y:S01]  /*0d40*/  IMAD.MOV.U32 R9, RZ, RZ, R11 ;  /* 0x000000ffff097224 */ /* 0x000fe200078e000b */
[----:B------:R-:W-:Y:S01]  /*0d50*/  LOP3.LUT R21, R24, 0x70, RZ, 0xfc, !PT ;  /* 0x0000007018157812 */ /* 0x000fe200078efcff */
[----:B------:R-:W-:Y:S01]  /*0d60*/  @!P0 IMAD.IADD R13, R13, 0x1, -R14 ;  /* 0x000000010d0d8824 */ /* 0x000fe200078e0a0e */
[----:B------:R-:W-:Y:S01]  /*0d70*/  IABS R17, R20 ;  /* 0x0000001400117213 */ /* 0x000fe20000000000 */
[----:B------:R-:W-:Y:S01]  /*0d80*/  IMAD.HI.U32 R3, R8, R9, RZ ;  /* 0x0000000908037227 */ /* 0x000fe200078e00ff */
[----:B------:R-:W-:-:S02]  /*0d90*/  IABS R19, R21 ;  /* 0x0000001500137213 */ /* 0x000fc40000000000 */
[----:B------:R-:W-:Y:S01]  /*0da0*/  ISETP.GT.U32.AND P0, PT, R14, R13, PT ;  /* 0x0000000d0e00720c */ /* 0x000fe20003f04070 */
[----:B------:R-:W-:Y:S01]  /*0db0*/  IMAD.MOV R11, RZ, RZ, -R3 ;  /* 0x000000ffff0b7224 */ /* 0x000fe200078e0a03 */
[----:B------:R-:W-:Y:S01]  /*0dc0*/  LOP3.LUT R3, R5, 0x90, R10, 0x78, !PT ;  /* 0x0000009005037812 */ /* 0x000fe200078e780a */
[----:B------:R-:W-:Y:S01]  /*0dd0*/  IMAD.HI.U32 R5, R8, R15, RZ ;  /* 0x0000000f08057227 */ /* 0x000fe200078e00ff */
[----:B------:R-:W-:Y:S02]  /*0de0*/  ISETP.GE.AND P4, PT, R16, RZ, PT ;  /* 0x000000ff1000720c */ /* 0x000fe40003f86270 */
[----:B------:R-:W-:Y:S01]  /*0df0*/  LOP3.LUT R16, R24, 0x68, RZ, 0xfc, !PT ;  /* 0x0000006818107812 */ /* 0x000fe200078efcff */
[----:B------:R-:W-:Y:S01]  /*0e00*/  IMAD R9, R4, R11, R9 ;  /* 0x0000000b04097224 */ /* 0x000fe200078e0209 */
[----:B------:R-:W-:Y:S01]  /*0e10*/  LOP3.LUT R22, R24, 0x40, RZ, 0xfc, !PT ;  /* 0x0000004018167812 */ /* 0x000fe200078efcff */
[----:B------:R-:W-:Y:S01]  /*0e20*/  IMAD.HI.U32 R10, R8, R17, RZ ;  /* 0x00000011080a7227 */ /* 0x000fe200078e00ff */
[----:B------:R-:W-:-:S02]  /*0e30*/  LOP3.LUT R26, R24, 0x3c, RZ, 0xfc, !PT ;  /* 0x0000003c181a7812 */ /* 0x000fc400078efcff */
[----:B------:R-:W-:Y:S01]  /*0e40*/  ISETP.GT.U32.AND P3, PT, R4, R9, PT ;  /* 0x000000090400720c */ /* 0x000fe20003f64070 */
[----:B------:R-:W-:Y:S01]  /*0e50*/  IMAD.MOV R5, RZ, RZ, -R5 ;  /* 0x000000ffff057224 */ /* 0x000fe200078e0a05 */
[----:B------:R-:W-:Y:S01]  /*0e60*/  IABS R39, R22 ;  /* 0x0000001600277213 */ /* 0x000fe20000000000 */
[----:B------:R-:W-:Y:S01]  /*0e70*/  IMAD.HI.U32 R12, R8, R19, RZ ;  /* 0x00000013080c7227 */ /* 0x000fe200078e00ff */
[----:B------:R-:W-:Y:S02]  /*0e80*/  IABS R41, R26 ;  /* 0x0000001a00297213 */ /* 0x000fe40000000000 */
[C---:B------:R-:W-:Y:S01]  /*0e90*/  LOP3.LUT R28, R24.reuse, 0x30, RZ, 0xfc, !PT ;  /* 0x00000030181c7812 */ /* 0x040fe200078efcff */
[----:B------:R-:W-:Y:S01]  /*0ea0*/  @!P0 IMAD.IADD R13, R13, 0x1, -R14 ;  /* 0x000000010d0d8824 */ /* 0x000fe200078e0a0e */
[----:B------:R-:W-:Y:S01]  /*0eb0*/  LOP3.LUT R14, R24, 0x6c, RZ, 0xfc, !PT ;  /* 0x0000006c180e7812 */ /* 0x000fe200078efcff */
[----:B------:R-:W-:Y:S01]  /*0ec0*/  IMAD.MOV R10, RZ, RZ, -R10 ;  /* 0x000000ffff0a7224 */ /* 0x000fe200078e0a0a */
[----:B------:R-:W-:Y:S01]  /*0ed0*/  ISETP.GE.AND P0, PT, R18, RZ, PT ;  /* 0x000000ff1200720c */ /* 0x000fe20003f06270 */
[----:B------:R-:W-:Y:S01]  /*0ee0*/  IMAD R11, R4, R5, R15 ;  /* 0x00000005040b7224 */ /* 0x000fe200078e020f */
[----:B------:R-:W-:Y:S01]  /*0ef0*/  LOP3.LUT R18, R24, 0x64, RZ, 0xfc, !PT ;  /* 0x0000006418127812 */ /* 0x000fe200078efcff */
[----:B------:R-:W-:Y:S01]  /*0f00*/  IMAD.MOV R12, RZ, RZ, -R12 ;  /* 0x000000ffff0c7224 */ /* 0x000fe200078e0a0c */
[----:B------:R-:W-:Y:S01]  /*0f10*/  IABS R45, R28 ;  /* 0x0000001c002d7213 */ /* 0x000fe20000000000 */
[----:B------:R-:W-:Y:S01]  /*0f20*/  IMAD.MOV.U32 R5, RZ, RZ, R13 ;  /* 0x000000ffff057224 */ /* 0x000fe200078e000d */
[C---:B------:R-:W-:Y:S01]  /*0f30*/  ISETP.GT.U32.AND P1, PT, R4.reuse, R11, PT ;  /* 0x0000000b0400720c */ /* 0x040fe20003f24070 */
[C---:B------:R-:W-:Y:S01]  /*0f40*/  IMAD R13, R4.reuse, R10, R17 ;  /* 0x0000000a040d7224 */ /* 0x040fe200078e0211 */
[----:B------:R-:W-:Y:S01]  /*0f50*/  IABS R17, R14 ;  /* 0x0000000e00117213 */ /* 0x000fe20000000000 */
[C---:B------:R-:W-:Y:S01]  /*0f60*/  IMAD R15, R4.reuse, R12, R19 ;  /* 0x0000000c040f7224 */ /* 0x040fe200078e0213 */
[----:B------:R-:W-:Y:S01]  /*0f70*/  IABS R19, R16 ;  /* 0x0000001000137213 */ /* 0x000fe20000000000 */
[----:B------:R-:W-:Y:S01]  /*0f80*/  @!P5 IMAD.MOV R5, RZ, RZ, -R5 ;  /* 0x000000ffff05d224 */ /* 0x000fe200078e0a05 */
[----:B------:R-:W-:Y:S01]  /*0f90*/  @!P2 LOP3.LUT R5, RZ, R34, RZ, 0x33, !PT ;  /* 0x00000022ff05a212 */ /* 0x000fe200078e33ff */
[----:B------:R-:W-:Y:S01]  /*0fa0*/  @!P3 IMAD.IADD R9, R9, 0x1, -R4 ;  /* 0x000000010909b824 */ /* 0x000fe200078e0a04 */
[----:B------:R-:W-:Y:S01]  /*0fb0*/  ISETP.GT.U32.AND P6, PT, R4, R13, PT ;  /* 0x0000000d0400720c */ /* 0x000fe20003fc4070 */
[----:B------:R-:W-:Y:S01]  /*0fc0*/  IMAD.HI.U32 R10, R8, R17, RZ ;  /* 0x00000011080a7227 */ /* 0x000fe200078e00ff */
[----:B------:R-:W-:-:S02]  /*0fd0*/  ISETP.GT.U32.AND P2, PT, R4, R15, PT ;  /* 0x0000000f0400720c */ /* 0x000fc40003f44070 */
[----:B------:R-:W-:Y:S01]  /*0fe0*/  ISETP.GT.U32.AND P5, PT, R4, R9, PT ;  /* 0x000000090400720c */ /* 0x000fe20003fa4070 */
[----:B------:R-:W-:Y:S01]  /*0ff0*/  @!P1 IMAD.IADD R11, R11, 0x1, -R4 ;  /* 0x000000010b0b9824 */ /* 0x000fe200078e0a04 */
[----:B------:R-:W-:Y:S01]  /*1000*/  ISETP.GE.AND P3, PT, R20, RZ, PT ;  /* 0x000000ff1400720c */ /* 0x000fe20003f66270 */
[----:B------:R-:W-:Y:S01]  /*1010*/  IMAD.MOV R12, RZ, RZ, -R10 ;  /* 0x000000ffff0c7224 */ /* 0x000fe200078e0a0a */
[----:B------:R-:W-:Y:S01]  /*1020*/  LOP3.LUT R20, R24, 0x60, RZ, 0xfc, !PT ;  /* 0x0000006018147812 */ /* 0x000fe200078efcff */
[----:B------:R-:W-:Y:S01]  /*1030*/  IMAD.HI.U32 R10, R8, R19, RZ ;  /* 0x00000013080a7227 */ /* 0x000fe200078e00ff */
[----:B------:R-:W-:Y:S02]  /*1040*/  ISETP.GE.AND P1, PT, R21, RZ, PT ;  /* 0x000000ff1500720c */ /* 0x000fe40003f26270 */
[----:B------:R-:W-:Y:S01]  /*1050*/  IABS R21, R18 ;  /* 0x0000001200157213 */ /* 0x000fe20000000000 */
[--C-:B------:R-:W-:Y:S01]  /*1060*/  @!P6 IMAD.IADD R13, R13, 0x1, -R4.reuse ;  /* 0x000000010d0de824 */ /* 0x100fe200078e0a04 */
[C---:B------:R-:W-:Y:S01]  /*1070*/  ISETP.GT.U32.AND P6, PT, R4.reuse, R11, PT ;  /* 0x0000000b0400720c */ /* 0x040fe20003fc4070 */
[--C-:B------:R-:W-:Y:S01]  /*1080*/  @!P2 IMAD.IADD R15, R15, 0x1, -R4.reuse ;  /* 0x000000010f0fa824 */ /* 0x100fe200078e0a04 */
[----:B------:R-:W-:Y:S01]  /*1090*/  IABS R23, R20 ;  /* 0x0000001400177213 */ /* 0x000fe20000000000 */
[----:B------:R-:W-:Y:S01]  /*10a0*/  @!P5 IMAD.IADD R9, R9, 0x1, -R4 ;  /* 0x000000010909d824 */ /* 0x000fe200078e0a04 */
[C---:B------:R-:W-:Y:S01]  /*10b0*/  ISETP.GT.U32.AND P2, PT, R4.reuse, R13, PT ;  /* 0x0000000d0400720c */ /* 0x040fe20003f44070 */
[C---:B------:R-:W-:Y:S01]  /*10c0*/  IMAD R17, R4.reuse, R12, R17 ;  /* 0x0000000c04117224 */ /* 0x040fe200078e0211 */
[----:B------:R-:W-:Y:S01]  /*10d0*/  ISETP.GT.U32.AND P5, PT, R4, R15, PT ;  /* 0x0000000f0400720c */ /* 0x000fe20003fa4070 */
[----:B------:R-:W-:Y:S01]  /*10e0*/  IMAD.MOV R10, RZ, RZ, -R10 ;  /* 0x000000ffff0a7224 */ /* 0x000fe200078e0a0a */
[----:B------:R-:W-:Y:S01]  /*10f0*/  LOP3.LUT R30, R24, 0x2c, RZ, 0xfc, !PT ;  /* 0x0000002c181e7812 */ /* 0x000fe200078efcff */
[----:B------:R-:W-:Y:S01]  /*1100*/  IMAD.HI.U32 R12, R8, R23, RZ ;  /* 0x00000017080c7227 */ /* 0x000fe200078e00ff */
[----:B------:R-:W-:-:S02]  /*1110*/  IABS R67, R24 ;  /* 0x0000001800437213 */ /* 0x000fc40000000000 */
[----:B------:R-:W-:Y:S01]  /*1120*/  IABS R47, R30 ;  /* 0x0000001e002f7213 */ /* 0x000fe20000000000 */
[--C-:B------:R-:W-:Y:S01]  /*1130*/  @!P6 IMAD.IADD R11, R11, 0x1, -R4.reuse ;  /* 0x000000010b0be824 */ /* 0x100fe200078e0a04 */
[C---:B------:R-:W-:Y:S01]  /*1140*/  ISETP.GT.U32.AND P6, PT, R4.reuse, R17, PT ;  /* 0x000000110400720c */ /* 0x040fe20003fc4070 */
[----:B------:R-:W-:Y:S01]  /*1150*/  IMAD R19, R4, R10, R19 ;  /* 0x0000000a04137224 */ /* 0x000fe200078e0213 */
[----:B------:R-:W-:Y:S01]  /*1160*/  LOP3.LUT R32, R24, 0x8, RZ, 0xfc, !PT ;  /* 0x0000000818207812 */ /* 0x000fe200078efcff */
[--C-:B------:R-:W-:Y:S01]  /*1170*/  @!P2 IMAD.IADD R13, R13, 0x1, -R4.reuse ;  /* 0x000000010d0da824 */ /* 0x100fe200078e0a04 */
[----:B------:R-:W-:Y:S01]  /*1180*/  ISETP.GE.AND P2, PT, R14, RZ, PT ;  /* 0x000000ff0e00720c */ /* 0x000fe20003f46270 */
[----:B------:R-:W-:Y:S01]  /*1190*/  @!P5 IMAD.IADD R15, R15, 0x1, -R4 ;  /* 0x000000010f0fd824 */ /* 0x000fe200078e0a04 */
[----:B------:R-:W-:Y:S01]  /*11a0*/  ISETP.GT.U32.AND P5, PT, R4, R19, PT ;  /* 0x000000130400720c */ /* 0x000fe20003fa4070 */
[----:B------:R-:W-:Y:S01]  /*11b0*/  IMAD.HI.U32 R10, R8, R21, RZ ;  /* 0x00000015080a7227 */ /* 0x000fe200078e00ff */
[----:B------:R-:W-:-:S02]  /*11c0*/  LOP3.LUT R14, R24, 0x5c, RZ, 0xfc, !PT ;  /* 0x0000005c180e7812 */ /* 0x000fc400078efcff */
[----:B------:R-:W-:Y:S01]  /*11d0*/  IABS R63, R32 ;  /* 0x00000020003f7213 */ /* 0x000fe20000000000 */
[----:B------:R-:W-:Y:S01]  /*11e0*/  IMAD.MOV R10, RZ, RZ, -R10 ;  /* 0x000000ffff0a7224 */ /* 0x000fe200078e0a0a */
[----:B------:R-:W-:Y:S01]  /*11f0*/  IABS R25, R14 ;  /* 0x0000000e00197213 */ /* 0x000fe20000000000 */
[----:B------:R-:W-:Y:S01]  /*1200*/  @!P6 IMAD.IADD R17, R17, 0x1, -R4 ;  /* 0x000000011111e824 */ /* 0x000fe200078e0a04 */
[----:B------:R-:W-:Y:S01]  /*1210*/  ISETP.GE.AND P6, PT, R16, RZ, PT ;  /* 0x000000ff1000720c */ /* 0x000fe20003fc6270 */
[----:B------:R-:W-:Y:S01]  /*1220*/  IMAD.MOV R12, RZ, RZ, -R12 ;  /* 0x000000ffff0c7224 */ /* 0x000fe200078e0a0c */
[----:B------:R-:W-:Y:S01]  /*1230*/  LOP3.LUT R16, R24, 0x58, RZ, 0xfc, !PT ;  /* 0x0000005818107812 */ /* 0x000fe200078efcff */
[C---:B------:R-:W-:Y:S01]  /*1240*/  IMAD R21, R4.reuse, R10, R21 ;  /* 0x0000000a04157224 */ /* 0x040fe200078e0215 */
[----:B------:R-:W-:Y:S01]  /*1250*/  LOP3.LUT R250, R3, 0x20, RZ, 0x3c, !PT ;  /* 0x0000002003fa7812 */ /* 0x000fe200078e3cff */
[----:B------:R-:W-:Y:S01]  /*1260*/  @!P5 IMAD.IADD R19, R19, 0x1, -R4 ;  /* 0x000000011313d824 */ /* 0x000fe200078e0a04 */
[C---:B------:R-:W-:Y:S01]  /*1270*/  ISETP.GT.U32.AND P5, PT, R4.reuse, R17, PT ;  /* 0x000000110400720c */ /* 0x040fe20003fa4070 */
[C---:B------:R-:W-:Y:S01]  /*1280*/  IMAD R23, R4.reuse, R12, R23 ;  /* 0x0000000c04177224 */ /* 0x040fe200078e0217 */
[----:B------:R-:W-:Y:S01]  /*1290*/  IABS R27, R16 ;  /* 0x00000010001b7213 */ /* 0x000fe20000000000 */
[----:B------:R-:W-:Y:S01]  /*12a0*/  @!P0 IMAD.MOV R11, RZ, RZ, -R11 ;  /* 0x000000ffff0b8224 */ /* 0x000fe200078e0a0b */
[----:B------:R-:W-:Y:S01]  /*12b0*/  ISETP.GT.U32.AND P0, PT, R4, R19, PT ;  /* 0x000000130400720c */ /* 0x000fe20003f04070 */
[----:B------:R-:W-:-:S02]  /*12c0*/  IMAD.MOV.U32 R10, RZ, RZ, R9 ;  /* 0x000000ffff0a7224 */ /* 0x000fc400078e0009 */
[----:B------:R-:W-:-:S04]  /*12d0*/  IMAD.HI.U32 R9, R8, R25, RZ ;  /* 0x0000001908097227 */ /* 0x000fc800078e00ff */
[----:B------:R-:W-:Y:S01]  /*12e0*/  @!P3 IMAD.MOV R13, RZ, RZ, -R13 ;  /* 0x000000ffff0db224 */ /* 0x000fe200078e0a0d */
[----:B------:R-:W-:Y:S01]  /*12f0*/  ISETP.GT.U32.AND P3, PT, R4, R23, PT ;  /* 0x000000170400720c */ /* 0x000fe20003f64070 */
[----:B------:R-:W-:-:S04]  /*1300*/  IMAD.HI.U32 R12, R8, R27, RZ ;  /* 0x0000001b080c7227 */ /* 0x000fc800078e00ff */
[----:B------:R-:W-:Y:S02]  /*1310*/  IMAD.MOV R9, RZ, RZ, -R9 ;  /* 0x000000ffff097224 */ /* 0x000fe400078e0a09 */
[----:B------:R-:W-:Y:S01]  /*1320*/  @!P5 IMAD.IADD R17, R17, 0x1, -R4 ;  /* 0x000000011111d824 */ /* 0x000fe200078e0a04 */
[----:B------:R-:W-:Y:S01]  /*1330*/  ISETP.GE.AND P5, PT, R20, RZ, PT ;  /* 0x000000ff1400720c */ /* 0x000fe20003fa6270 */
[----:B------:R-:W-:Y:S01]  /*1340*/  IMAD.MOV R12, RZ, RZ, -R12 ;  /* 0x000000ffff0c7224 */ /* 0x000fe200078e0a0c */
[----:B------:R-:W-:Y:S01]  /*1350*/  LOP3.LUT R20, R24, 0x44, RZ, 0xfc, !PT ;  /* 0x0000004418147812 */ /* 0x000fe200078efcff */
[C---:B------:R-:W-:Y:S02]  /*1360*/  IMAD R9, R4.reuse, R9, R25 ;  /* 0x0000000904097224 */ /* 0x040fe400078e0219 */
[----:B------:R-:W-:Y:S01]  /*1370*/  @!P4 IMAD.MOV R10, RZ, RZ, -R10 ;  /* 0x000000ffff0ac224 */ /* 0x000fe200078e0a0a */
[----:B------:R-:W-:Y:S01]  /*1380*/  ISETP.GT.U32.AND P4, PT, R4, R21, PT ;  /* 0x000000150400720c */ /* 0x000fe20003f84070 */
[--C-:B------:R-:W-:Y:S01]  /*1390*/  @!P0 IMAD.IADD R19, R19, 0x1, -R4.reuse ;  /* 0x0000000113138824 */ /* 0x100fe200078e0a04 */
[----:B------:R-:W-:Y:S01]  /*13a0*/  ISETP.GE.AND P0, PT, R14, RZ, PT ;  /* 0x000000ff0e00720c */ /* 0x000fe20003f06270 */
[----:B------:R-:W-:Y:S01]  /*13b0*/  IMAD R25, R4, R12, R27 ;  /* 0x0000000c04197224 */ /* 0x000fe200078e021b */
[----:B------:R-:W-:Y:S01]  /*13c0*/  LOP3.LUT R14, R24, 0x54, RZ, 0xfc, !PT ;  /* 0x00000054180e7812 */ /* 0x000fe200078efcff */
[----:B------:R-:W-:Y:S01]  /*13d0*/  @!P2 IMAD.MOV R17, RZ, RZ, -R17 ;  /* 0x000000ffff11a224 */ /* 0x000fe200078e0a11 */
[C---:B------:R-:W-:Y:S01]  /*13e0*/  ISETP.GT.U32.AND P2, PT, R4.reuse, R9, PT ;  /* 0x000000090400720c */ /* 0x040fe20003f44070 */
[--C-:B------:R-:W-:Y:S01]  /*13f0*/  @!P3 IMAD.IADD R23, R23, 0x1, -R4.reuse ;  /* 0x000000011717b824 */ /* 0x100fe200078e0a04 */
[----:B------:R-:W-:Y:S01]  /*1400*/  IABS R27, R14 ;  /* 0x0000000e001b7213 */ /* 0x000fe20000000000 */
[----:B------:R-:W-:Y:S01]  /*1410*/  @!P6 IMAD.MOV R19, RZ, RZ, -R19 ;  /* 0x000000ffff13e224 */ /* 0x000fe200078e0a13 */
[C---:B------:R-:W-:Y:S01]  /*1420*/  ISETP.GT.U32.AND P6, PT, R4.reuse, R25, PT ;  /* 0x000000190400720c */ /* 0x040fe20003fc4070 */
[----:B------:R-:W-:Y:S01]  /*1430*/  @!P1 IMAD.MOV R15, RZ, RZ, -R15 ;  /* 0x000000ffff0f9224 */ /* 0x000fe200078e0a0f */
[----:B------:R-:W-:Y:S01]  /*1440*/  ISETP.GT.U32.AND P3, PT, R4, R23, PT ;  /* 0x000000170400720c */ /* 0x000fe20003f64070 */
[----:B------:R-:W-:Y:S01]  /*1450*/  @!P4 IMAD.IADD R21, R21, 0x1, -R4 ;  /* 0x000000011515c824 */ /* 0x000fe200078e0a04 */
[----:B------:R-:W-:Y:S01]  /*1460*/  ISETP.GE.AND P1, PT, R18, RZ, PT ;  /* 0x000000ff1200720c */ /* 0x000fe20003f26270 */
[----:B------:R-:W-:Y:S01]  /*1470*/  IMAD.HI.U32 R12, R8, R27, RZ ;  /* 0x0000001b080c7227 */ /* 0x000fe200078e00ff */
[----:B------:R-:W-:-:S02]  /*1480*/  LOP3.LUT R18, R24, 0x50, RZ, 0xfc, !PT ;  /* 0x0000005018127812 */ /* 0x000fc400078efcff */
[C---:B------:R-:W-:Y:S01]  /*1490*/  ISETP.GT.U32.AND P4, PT, R4.reuse, R21, PT ;  /* 0x000000150400720c */ /* 0x040fe20003f84070 */
[----:B------:R-:W-:Y:S01]  /*14a0*/  @!P2 IMAD.IADD R9, R9, 0x1, -R4 ;  /* 0x000000010909a824 */ /* 0x000fe200078e0a04 */
[----:B------:R-:W-:Y:S01]  /*14b0*/  IABS R29, R18 ;  /* 0x00000012001d7213 */ /* 0x000fe20000000000 */
[----:B------:R-:W-:Y:S01]  /*14c0*/  IMAD.MOV R12, RZ, RZ, -R12 ;  /* 0x000000ffff0c7224 */ /* 0x000fe200078e0a0c */
[----:B------:R-:W-:Y:S01]  /*14d0*/  IABS R37, R20 ;  /* 0x0000001400257213 */ /* 0x000fe20000000000 */
[--C-:B------:R-:W-:Y:S01]  /*14e0*/  @!P6 IMAD.IADD R25, R25, 0x1, -R4.reuse ;  /* 0x000000011919e824 */ /* 0x100fe200078e0a04 */
[----:B------:R-:W-:Y:S01]  /*14f0*/  ISETP.GT.U32.AND P2, PT, R4, R9, PT ;  /* 0x000000090400720c */ /* 0x000fe20003f44070 */
[----:B------:R-:W-:Y:S01]  /*1500*/  @!P3 IMAD.IADD R23, R23, 0x1, -R4 ;  /* 0x000000011717b824 */ /* 0x000fe200078e0a04 */
[----:B------:R-:W-:Y:S01]  /*1510*/  ISETP.GE.AND P3, PT, R14, RZ, PT ;  /* 0x000000ff0e00720c */ /* 0x000fe20003f66270 */
[----:B------:R-:W-:Y:S01]  /*1520*/  IMAD.HI.U32 R14, R8, R29, RZ ;  /* 0x0000001d080e7227 */ /* 0x000fe200078e00ff */
[----:B------:R-:W-:-:S03]  /*1530*/  ISETP.GT.U32.AND P6, PT, R4, R25, PT ;  /* 0x000000190400720c */ /* 0x000fc60003fc4070 */
[----:B------:R-:W-:Y:S02]  /*1540*/  IMAD.MOV R14, RZ, RZ, -R14 ;  /* 0x000000ffff0e7224 */ /* 0x000fe400078e0a0e */
[----:B------:R-:W-:Y:S02]  /*1550*/  IMAD R27, R4, R12, R27 ;  /* 0x0000000c041b7224 */ /* 0x000fe400078e021b */
[--C-:B------:R-:W-:Y:S01]  /*1560*/  @!P4 IMAD.IADD R21, R21, 0x1, -R4.reuse ;  /* 0x000000011515c824 */ /* 0x100fe200078e0a04 */
[----:B------:R-:W-:Y:S01]  /*1570*/  ISETP.GE.AND P4, PT, R16, RZ, PT ;  /* 0x000000ff1000720c */ /* 0x000fe20003f86270 */
[----:B------:R-:W-:Y:S01]  /*1580*/  IMAD R29, R4, R14, R29 ;  /* 0x0000000e041d7224 */ /* 0x000fe200078e021d */
[----:B------:R-:W-:Y:S01]  /*1590*/  LOP3.LUT R16, R24, 0x4c, RZ, 0xfc, !PT ;  /* 0x0000004c18107812 */ /* 0x000fe200078efcff */
[--C-:B------:R-:W-:Y:S01]  /*15a0*/  @!P2 IMAD.IADD R9, R9, 0x1, -R4.reuse ;  /* 0x000000010909a824 */ /* 0x100fe200078e0a04 */
[C---:B------:R-:W-:Y:S01]  /*15b0*/  ISETP.GT.U32.AND P2, PT, R4.reuse, R27, PT ;  /* 0x0000001b0400720c */ /* 0x040fe20003f44070 */
[----:B------:R-:W-:Y:S01]  /*15c0*/  @!P6 IMAD.IADD R25, R25, 0x1, -R4 ;  /* 0x000000011919e824 */ /* 0x000fe200078e0a04 */
[----:B------:R-:W-:Y:S01]  /*15d0*/  ISETP.GT.U32.AND P6, PT, R4, R29, PT ;  /* 0x0000001d0400720c */ /* 0x000fe20003fc4070 */
[----:B------:R-:W-:Y:S01]  /*15e0*/  @!P1 IMAD.MOV R21, RZ, RZ, -R21 ;  /* 0x000000ffff159224 */ /* 0x000fe200078e0a15 */
[----:B------:R-:W-:Y:S01]  /*15f0*/  IABS R31, R16 ;  /* 0x00000010001f7213 */ /* 0x000fe20000000000 */
[----:B------:R-:W-:Y:S01]  /*1600*/  IMAD.HI.U32 R14, R8, R37, RZ ;  /* 0x00000025080e7227 */ /* 0x000fe200078e00ff */
[----:B------:R-:W-:-:S02]  /*1610*/  ISETP.GE.AND P1, PT, R18, RZ, PT ;  /* 0x000000ff1200720c */ /* 0x000fc40003f26270 */
[----:B------:R-:W-:Y:S01]  /*1620*/  LOP3.LUT R18, R24, 0x48, RZ, 0xfc, !PT ;  /* 0x0000004818127812 */ /* 0x000fe200078efcff */
[----:B------:R-:W-:-:S03]  /*1630*/  IMAD.HI.U32 R12, R8, R31, RZ ;  /* 0x0000001f080c7227 */ /* 0x000fc600078e00ff */
[----:B------:R-:W-:Y:S01]  /*1640*/  IABS R33, R18 ;  /* 0x0000001200217213 */ /* 0x000fe20000000000 */
[----:B------:R-:W-:Y:S02]  /*1650*/  @!P2 IMAD.IADD R27, R27, 0x1, -R4 ;  /* 0x000000011b1ba824 */ /* 0x000fe400078e0a04 */
[----:B------:R-:W-:Y:S02]  /*1660*/  IMAD.MOV R12, RZ, RZ, -R12 ;  /* 0x000000ffff0c7224 */ /* 0x000fe400078e0a0c */
[----:B------:R-:W-:Y:S01]  /*1670*/  @!P6 IMAD.IADD R29, R29, 0x1, -R4 ;  /* 0x000000011d1de824 */ /* 0x000fe200078e0a04 */
[C---:B------:R-:W-:Y:S01]  /*1680*/  ISETP.GT.U32.AND P6, PT, R4.reuse, R27, PT ;  /* 0x0000001b0400720c */ /* 0x040fe20003fc4070 */
[----:B------:R-:W-:Y:S02]  /*1690*/  IMAD R31, R4, R12, R31 ;  /* 0x0000000c041f7224 */ /* 0x000fe400078e021f */
[----:B------:R-:W-:-:S03]  /*16a0*/  IMAD.HI.U32 R12, R8, R33, RZ ;  /* 0x00000021080c7227 */ /* 0x000fc600078e00ff */
[C---:B------:R-:W-:Y:S01]  /*16b0*/  ISETP.GT.U32.AND P2, PT, R4.reuse, R31, PT ;  /* 0x0000001f0400720c */ /* 0x040fe20003f44070 */
[----:B------:R-:W-:Y:S02]  /*16c0*/  IMAD.MOV R12, RZ, RZ, -R12 ;  /* 0x000000ffff0c7224 */ /* 0x000fe400078e0a0c */
[----:B------:R-:W-:Y:S02]  /*16d0*/  IMAD.MOV R14, RZ, RZ, -R14 ;  /* 0x000000ffff0e7224 */ /* 0x000fe400078e0a0e */
[C---:B------:R-:W-:Y:S02]  /*16e0*/  IMAD R33, R4.reuse, R12, R33 ;  /* 0x0000000c04217224 */ /* 0x040fe400078e0221 */
[----:B------:R-:W-:Y:S02]  /*16f0*/  @!P6 IMAD.IADD R27, R27, 0x1, -R4 ;  /* 0x000000011b1be824 */ /* 0x000fe400078e0a04 */
[----:B------:R-:W-:Y:S01]  /*1700*/  IMAD.MOV.U32 R12, RZ, RZ, R9 ;  /* 0x000000ffff0c7224 */ /* 0x000fe200078e0009 */
[----:B------:R-:W-:Y:S01]  /*1710*/  ISETP.GT.U32.AND P6, PT, R4, R33, PT ;  /* 0x000000210400720c */ /* 0x000fe20003fc4070 */
[----:B------:R-:W-:-:S04]  /*1720*/  IMAD.HI.U32 R9, R8, R39, RZ ;  /* 0x0000002708097227 */ /* 0x000fc800078e00ff */
[----:B------:R-:W-:Y:S02]  /*1730*/  IMAD.MOV R9, RZ, RZ, -R9 ;  /* 0x000000ffff097224 */ /* 0x000fe400078e0a09 */
[--C-:B------:R-:W-:Y:S01]  /*1740*/  @!P2 IMAD.IADD R31, R31, 0x1, -R4.reuse ;  /* 0x000000011f1fa824 */ /* 0x100fe200078e0a04 */
[C---:B------:R-:W-:Y:S01]  /*1750*/  ISETP.GT.U32.AND P2, PT, R4.reuse, R29, PT ;  /* 0x0000001d0400720c */ /* 0x040fe20003f44070 */
[C---:B------:R-:W-:Y:S02]  /*1760*/  IMAD R9, R4.reuse, R9, R39 ;  /* 0x0000000904097224 */ /* 0x040fe400078e0227 */
[C---:B------:R-:W-:Y:S02]  /*1770*/  IMAD R37, R4.reuse, R14, R37 ;  /* 0x0000000e04257224 */ /* 0x040fe400078e0225 */
[----:B------:R-:W-:Y:S01]  /*1780*/  @!P6 IMAD.IADD R33, R33, 0x1, -R4 ;  /* 0x000000012121e824 */ /* 0x000fe200078e0a04 */
[----:B------:R-:W-:Y:S01]  /*1790*/  ISETP.GT.U32.AND P6, PT, R4, R9, PT ;  /* 0x000000090400720c */ /* 0x000fe20003fc4070 */
[----:B------:R-:W-:-:S04]  /*17a0*/  IMAD.HI.U32 R14, R8, R41, RZ ;  /* 0x00000029080e7227 */ /* 0x000fc800078e00ff */
[----:B------:R-:W-:Y:S01]  /*17b0*/  @!P0 IMAD.MOV R12, RZ, RZ, -R12 ;  /* 0x000000ffff0c8224 */ /* 0x000fe200078e0a0c */
[----:B------:R-:W-:Y:S01]  /*17c0*/  ISETP.GT.U32.AND P0, PT, R4, R31, PT ;  /* 0x0000001f0400720c */ /* 0x000fe20003f04070 */
[----:B------:R-:W-:Y:S01]  /*17d0*/  @!P2 IMAD.IADD R29, R29, 0x1, -R4 ;  /* 0x000000011d1da824 */ /* 0x000fe200078e0a04 */
[----:B------:R-:W-:Y:S01]  /*17e0*/  ISETP.GE.AND P2, PT, R20, RZ, PT ;  /* 0x000000ff1400720c */ /* 0x000fe20003f46270 */
[----:B------:R-:W-:Y:S01]  /*17f0*/  IMAD.MOV R14, RZ, RZ, -R14 ;  /* 0x000000ffff0e7224 */ /* 0x000fe200078e0a0e */
[----:B------:R-:W-:Y:S01]  /*1800*/  LOP3.LUT R20, R24, 0x38, RZ, 0xfc, !PT ;  /* 0x0000003818147812 */ /* 0x000fe200078efcff */
[----:B------:R-:W-:Y:S01]  /*1810*/  @!P3 IMAD.MOV R27, RZ, RZ, -R27 ;  /* 0x000000ffff1bb224 */ /* 0x000fe200078e0a1b */
[C---:B------:R-:W-:Y:S01]  /*1820*/  ISETP.GT.U32.AND P3, PT, R4.reuse, R37, PT ;  /* 0x000000250400720c */ /* 0x040fe20003f64070 */
[----:B------:R-:W-:Y:S01]  /*1830*/  IMAD R39, R4, R14, R41 ;  /* 0x0000000e04277224 */ /* 0x000fe200078e0229 */
[----:B------:R-:W-:Y:S01]  /*1840*/  IABS R41, R20 ;  /* 0x0000001400297213 */ /* 0x000fe20000000000 */
[----:B------:R-:W-:-:S02]  /*1850*/  @!P6 IMAD.IADD R9, R9, 0x1, -R4 ;  /* 0x000000010909e824 */ /* 0x000fc400078e0a04 */
[----:B------:R-:W-:Y:S02]  /*1860*/  @!P1 IMAD.MOV R29, RZ, RZ, -R29 ;  /* 0x000000ffff1d9224 */ /* 0x000fe400078e0a1d */
[----:B------:R-:W-:Y:S01]  /*1870*/  IMAD.HI.U32 R14, R8, R41, RZ ;  /* 0x00000029080e7227 */ /* 0x000fe200078e00ff */
[----:B------:R-:W-:-:S03]  /*1880*/  ISETP.GT.U32.AND P6, PT, R4, R9, PT ;  /* 0x000000090400720c */ /* 0x000fc60003fc4070 */
[----:B------:R-:W-:Y:S01]  /*1890*/  @!P0 IMAD.IADD R31, R31, 0x1, -R4 ;  /* 0x000000011f1f8824 */ /* 0x000fe200078e0a04 */
[----:B------:R-:W-:Y:S01]  /*18a0*/  ISETP.GE.AND P0, PT, R22, RZ, PT ;  /* 0x000000ff1600720c */ /* 0x000fe20003f06270 */
[----:B------:R-:W-:Y:S01]  /*18b0*/  IMAD.MOV R14, RZ, RZ, -R14 ;  /* 0x000000ffff0e7224 */ /* 0x000fe200078e0a0e */
[----:B------:R-:W-:Y:S01]  /*18c0*/  LOP3.LUT R22, R24, 0x34, RZ, 0xfc, !PT ;  /* 0x0000003418167812 */ /* 0x000fe200078efcff */
[--C-:B------:R-:W-:Y:S01]  /*18d0*/  @!P3 IMAD.IADD R37, R37, 0x1, -R4.reuse ;  /* 0x000000012525b824 */ /* 0x100fe200078e0a04 */
[C---:B------:R-:W-:Y:S01]  /*18e0*/  ISETP.GT.U32.AND P3, PT, R4.reuse, R33, PT ;  /* 0x000000210400720c */ /* 0x040fe20003f64070 */
[C---:B------:R-:W-:Y:S01]  /*18f0*/  IMAD R41, R4.reuse, R14, R41 ;  /* 0x0000000e04297224 */ /* 0x040fe200078e0229 */
[----:B------:R-:W-:Y:S01]  /*1900*/  IABS R43, R22 ;  /* 0x00000016002b7213 */ /* 0x000fe20000000000 */
[----:B------:R-:W-:Y:S01]  /*1910*/  @!P5 IMAD.MOV R23, RZ, RZ, -R23 ;  /* 0x000000ffff17d224 */ /* 0x000fe200078e0a17 */
[C---:B------:R-:W-:Y:S01]  /*1920*/  ISETP.GT.U32.AND P1, PT, R4.reuse, R37, PT ;  /* 0x000000250400720c */ /* 0x040fe20003f24070 */
[----:B------:R-:W-:Y:S01]  /*1930*/  @!P6 IMAD.IADD R9, R9, 0x1, -R4 ;  /* 0x000000010909e824 */ /* 0x000fe200078e0a04 */
[----:B------:R-:W-:Y:S01]  /*1940*/  ISETP.GT.U32.AND P6, PT, R4, R41, PT ;  /* 0x000000290400720c */ /* 0x000fe20003fc4070 */
[----:B------:R-:W-:Y:S01]  /*1950*/  IMAD.HI.U32 R14, R8, R43, RZ ;  /* 0x0000002b080e7227 */ /* 0x000fe200078e00ff */
[----:B------:R-:W-:-:S03]  /*1960*/  ISETP.GE.AND P5, PT, R16, RZ, PT ;  /* 0x000000ff1000720c */ /* 0x000fc60003fa6270 */
[----:B------:R-:W-:-:S04]  /*1970*/  IMAD.HI.U32 R16, R8, R45, RZ ;  /* 0x0000002d08107227 */ /* 0x000fc800078e00ff */
[----:B------:R-:W-:Y:S02]  /*1980*/  IMAD.MOV R14, RZ, RZ, -R14 ;  /* 0x000000ffff0e7224 */ /* 0x000fe400078e0a0e */
[----:B------:R-:W-:Y:S02]  /*1990*/  IMAD.MOV R16, RZ, RZ, -R16 ;  /* 0x000000ffff107224 */ /* 0x000fe400078e0a10 */
[----:B------:R-:W-:Y:S02]  /*19a0*/  IMAD R43, R4, R14, R43 ;  /* 0x0000000e042b7224 */ /* 0x000fe400078e022b */
[----:B------:R-:W-:Y:S01]  /*19b0*/  @!P4 IMAD.MOV R25, RZ, RZ, -R25 ;  /* 0x000000ffff19c224 */ /* 0x000fe200078e0a19 */
[----:B------:R-:W-:Y:S01]  /*19c0*/  ISETP.GE.AND P4, PT, R18, RZ, PT ;  /* 0x000000ff1200720c */ /* 0x000fe20003f86270 */
        /* <DEDUP_REMOVED lines=8> */
[----:B------:R-:W-:Y:S01]  /*1a50*/  IMAD.HI.U32 R18, R8, R47, RZ ;  /* 0x0000002f08127227 */ /* 0x000fe200078e00ff */
[----:B------:R-:W-:-:S03]  /*1a60*/  IABS R55, R26 ;  /* 0x0000001a00377213 */ /* 0x000fc60000000000 */
[----:B------:R-:W-:Y:S01]  /*1a70*/  @!P2 IMAD.MOV R37, RZ, RZ, -R37 ;  /* 0x000000ffff25a224 */ /* 0x000fe200078e0a25 */
[C---:B------:R-:W-:Y:S01]  /*1a80*/  ISETP.GT.U32.AND P2, PT, R4.reuse, R45, PT ;  /* 0x0000002d0400720c */ /* 0x040fe20003f44070 */
[----:B------:R-:W-:Y:S02]  /*1a90*/  IMAD.MOV R18, RZ, RZ, -R18 ;  /* 0x000000ffff127224 */ /* 0x000fe400078e0a12 */
[----:B------:R-:W-:Y:S01]  /*1aa0*/  @!P4 IMAD.MOV R33, RZ, RZ, -R33 ;  /* 0x000000ffff21c224 */ /* 0x000fe200078e0a21 */
[C---:B------:R-:W-:Y:S01]  /*1ab0*/  ISETP.GT.U32.AND P4, PT, R4.reuse, R41, PT ;  /* 0x000000290400720c */ /* 0x040fe20003f84070 */
[----:B------:R-:W-:Y:S01]  /*1ac0*/  IMAD R47, R4, R18, R47 ;  /* 0x00000012042f7224 */ /* 0x000fe200078e022f */
[----:B------:R-:W-:Y:S01]  /*1ad0*/  LOP3.LUT R18, R24, 0x28, RZ, 0xfc, !PT ;  /* 0x0000002818127812 */ /* 0x000fe200078efcff */
[--C-:B------:R-:W-:Y:S01]  /*1ae0*/  @!P6 IMAD.IADD R43, R43, 0x1, -R4.reuse ;  /* 0x000000012b2be824 */ /* 0x100fe200078e0a04 */
[----:B------:R-:W-:Y:S01]  /*1af0*/  ISETP.GE.AND P6, PT, R30, RZ, PT ;  /* 0x000000ff1e00720c */ /* 0x000fe20003fc6270 */
[--C-:B------:R-:W-:Y:S01]  /*1b00*/  @!P3 IMAD.IADD R39, R39, 0x1, -R4.reuse ;  /* 0x000000012727b824 */ /* 0x100fe200078e0a04 */
[----:B------:R-:W-:Y:S01]  /*1b10*/  IABS R49, R18 ;  /* 0x0000001200317213 */ /* 0x000fe20000000000 */
[----:B------:R-:W-:Y:S01]  /*1b20*/  @!P5 IMAD.MOV R31, RZ, RZ, -R31 ;  /* 0x000000ffff1fd224 */ /* 0x000fe200078e0a1f */
[----:B------:R-:W-:Y:S01]  /*1b30*/  ISETP.GE.AND P3, PT, R20, RZ, PT ;  /* 0x000000ff1400720c */ /* 0x000fe20003f66270 */
[----:B------:R-:W-:Y:S01]  /*1b40*/  @!P2 IMAD.IADD R45, R45, 0x1, -R4 ;  /* 0x000000012d2da824 */ /* 0x000fe200078e0a04 */
[C---:B------:R-:W-:Y:S01]  /*1b50*/  ISETP.GT.U32.AND P2, PT, R4.reuse, R43, PT ;  /* 0x0000002b0400720c */ /* 0x040fe20003f44070 */
[----:B------:R-:W-:Y:S01]  /*1b60*/  IMAD.MOV.U32 R14, RZ, RZ, R9 ;  /* 0x000000ffff0e7224 */ /* 0x000fe200078e0009 */
[----:B------:R-:W-:Y:S01]  /*1b70*/  ISETP.GT.U32.AND P5, PT, R4, R39, PT ;  /* 0x000000270400720c */ /* 0x000fe20003fa4070 */
[----:B------:R-:W-:Y:S01]  /*1b80*/  IMAD.HI.U32 R9, R8, R49, RZ ;  /* 0x0000003108097227 */ /* 0x000fe200078e00ff */
[----:B------:R-:W-:-:S02]  /*1b90*/  LOP3.LUT R20, R24, 0x24, RZ, 0xfc, !PT ;  /* 0x0000002418147812 */ /* 0x000fc400078efcff */
[----:B------:R-:W-:Y:S01]  /*1ba0*/  LOP3.LUT R30, R24, 0xc, RZ, 0xfc, !PT ;  /* 0x0000000c181e7812 */ /* 0x000fe200078efcff */
[----:B------:R-:W-:Y:S01]  /*1bb0*/  IMAD.MOV R9, RZ, RZ, -R9 ;  /* 0x000000ffff097224 */ /* 0x000fe200078e0a09 */
[----:B------:R-:W-:Y:S01]  /*1bc0*/  IABS R51, R20 ;  /* 0x0000001400337213 */ /* 0x000fe20000000000 */
[--C-:B------:R-:W-:Y:S01]  /*1bd0*/  @!P4 IMAD.IADD R41, R41, 0x1, -R4.reuse ;  /* 0x000000012929c824 */ /* 0x100fe200078e0a04 */
[----:B------:R-:W-:Y:S01]  /*1be0*/  ISETP.GE.AND P4, PT, R28, RZ, PT ;  /* 0x000000ff1c00720c */ /* 0x000fe20003f86270 */
[----:B------:R-:W-:Y:S01]  /*1bf0*/  IMAD R9, R4, R9, R49 ;  /* 0x0000000904097224 */ /* 0x000fe200078e0231 */
[----:B------:R-:W-:Y:S01]  /*1c00*/  LOP3.LUT R28, R24, 0x10, RZ, 0xfc, !PT ;  /* 0x00000010181c7812 */ /* 0x000fe200078efcff */
[----:B------:R-:W-:Y:S01]  /*1c10*/  IMAD.HI.U32 R16, R8, R51, RZ ;  /* 0x0000003308107227 */ /* 0x000fe200078e00ff */
[----:B------:R-:W-:Y:S02]  /*1c20*/  IABS R61, R30 ;  /* 0x0000001e003d7213 */ /* 0x000fe40000000000 */
[----:B------:R-:W-:Y:S01]  /*1c30*/  IABS R59, R28 ;  /* 0x0000001c003b7213 */ /* 0x000fe20000000000 */
[--C-:B------:R-:W-:Y:S01]  /*1c40*/  @!P2 IMAD.IADD R43, R43, 0x1, -R4.reuse ;  /* 0x000000012b2ba824 */ /* 0x100fe200078e0a04 */
[C---:B------:R-:W-:Y:S01]  /*1c50*/  ISETP.GT.U32.AND P2, PT, R4.reuse, R9, PT ;  /* 0x000000090400720c */ /* 0x040fe20003f44070 */
[----:B------:R-:W-:Y:S01]  /*1c60*/  @!P5 IMAD.IADD R39, R39, 0x1, -R4 ;  /* 0x000000012727d824 */ /* 0x000fe200078e0a04 */
[----:B------:R-:W-:Y:S01]  /*1c70*/  ISETP.GT.U32.AND P5, PT, R4, R47, PT ;  /* 0x0000002f0400720c */ /* 0x000fe20003fa4070 */
[----:B------:R-:W-:Y:S01]  /*1c80*/  @!P3 IMAD.MOV R41, RZ, RZ, -R41 ;  /* 0x000000ffff29b224 */ /* 0x000fe200078e0a29 */
[----:B------:R-:W-:Y:S01]  /*1c90*/  ISETP.GE.AND P3, PT, R18, RZ, PT ;  /* 0x000000ff1200720c */ /* 0x000fe20003f66270 */
[----:B------:R-:W-:Y:S01]  /*1ca0*/  IMAD.MOV R16, RZ, RZ, -R16 ;  /* 0x000000ffff107224 */ /* 0x000fe200078e0a10 */
[----:B------:R-:W-:Y:S01]  /*1cb0*/  LOP3.LUT R18, R24, 0x20, RZ, 0xfc, !PT ;  /* 0x0000002018127812 */ /* 0x000fe200078efcff */
[----:B------:R-:W-:Y:S01]  /*1cc0*/  @!P1 IMAD.MOV R39, RZ, RZ, -R39 ;  /* 0x000000ffff279224 */ /* 0x000fe200078e0a27 */
[C---:B------:R-:W-:Y:S01]  /*1cd0*/  ISETP.GT.U32.AND P1, PT, R4.reuse, R45, PT ;  /* 0x0000002d0400720c */ /* 0x040fe20003f24070 */
[----:B------:R-:W-:Y:S01]  /*1ce0*/  IMAD R49, R4, R16, R51 ;  /* 0x0000001004317224 */ /* 0x000fe200078e0233 */
[----:B------:R-:W-:Y:S01]  /*1cf0*/  IABS R51, R18 ;  /* 0x0000001200337213 */ /* 0x000fe20000000000 */
[----:B------:R-:W-:Y:S01]  /*1d00*/  @!P0 IMAD.MOV R14, RZ, RZ, -R14 ;  /* 0x000000ffff0e8224 */ /* 0x000fe200078e0a0e */
[----:B------:R-:W-:Y:S01]  /*1d10*/  ISETP.GE.AND P0, PT, R22, RZ, PT ;  /* 0x000000ff1600720c */ /* 0x000fe20003f06270 */
[----:B------:R-:W-:Y:S01]  /*1d20*/  @!P2 IMAD.IADD R9, R9, 0x1, -R4 ;  /* 0x000000010909a824 */ /* 0x000fe200078e0a04 */
[----:B------:R-:W-:Y:S01]  /*1d30*/  ISETP.GE.AND P2, PT, R18, RZ, PT ;  /* 0x000000ff1200720c */ /* 0x000fe20003f46270 */
[----:B------:R-:W-:Y:S01]  /*1d40*/  IMAD.HI.U32 R16, R8, R51, RZ ;  /* 0x0000003308107227 */ /* 0x000fe200078e00ff */
[----:B------:R-:W-:-:S03]  /*1d50*/  LOP3.LUT R22, R24, 0x1c, RZ, 0xfc, !PT ;  /* 0x0000001c18167812 */ /* 0x000fc600078efcff */
[----:B------:R-:W-:Y:S01]  /*1d60*/  IMAD.MOV R18, RZ, RZ, -R16 ;  /* 0x000000ffff127224 */ /* 0x000fe200078e0a10 */
[----:B------:R-:W-:Y:S01]  /*1d70*/  IABS R53, R22 ;  /* 0x0000001600357213 */ /* 0x000fe20000000000 */
[--C-:B------:R-:W-:Y:S01]  /*1d80*/  @!P1 IMAD.IADD R45, R45, 0x1, -R4.reuse ;  /* 0x000000012d2d9824 */ /* 0x100fe200078e0a04 */
[C---:B------:R-:W-:Y:S01]  /*1d90*/  ISETP.GT.U32.AND P1, PT, R4.reuse, R49, PT ;  /* 0x000000310400720c */ /* 0x040fe20003f24070 */
[C---:B------:R-:W-:Y:S02]  /*1da0*/  IMAD R51, R4.reuse, R18, R51 ;  /* 0x0000001204337224 */ /* 0x040fe400078e0233 */
[----:B------:R-:W-:Y:S02]  /*1db0*/  @!P4 IMAD.MOV R45, RZ, RZ, -R45 ;  /* 0x000000ffff2dc224 */ /* 0x000fe400078e0a2d */
[----:B------:R-:W-:Y:S01]  /*1dc0*/  @!P0 IMAD.MOV R43, RZ, RZ, -R43 ;  /* 0x000000ffff2b8224 */ /* 0x000fe200078e0a2b */
[C---:B------:R-:W-:Y:S01]  /*1dd0*/  ISETP.GT.U32.AND P4, PT, R4.reuse, R51, PT ;  /* 0x000000330400720c */ /* 0x040fe20003f84070 */
[----:B------:R-:W-:Y:S01]  /*1de0*/  @!P5 IMAD.IADD R47, R47, 0x1, -R4 ;  /* 0x000000012f2fd824 */ /* 0x000fe200078e0a04 */
[----:B------:R-:W-:Y:S01]  /*1df0*/  ISETP.GT.U32.AND P0, PT, R4, R9, PT ;  /* 0x000000090400720c */ /* 0x000fe20003f04070 */
[----:B------:R-:W-:-:S03]  /*1e00*/  IMAD.HI.U32 R16, R8, R53, RZ ;  /* 0x0000003508107227 */ /* 0x000fc600078e00ff */
[----:B------:R-:W-:Y:S01]  /*1e10*/  ISETP.GT.U32.AND P5, PT, R4, R47, PT ;  /* 0x0000002f0400720c */ /* 0x000fe20003fa4070 */
[----:B------:R-:W-:Y:S02]  /*1e20*/  @!P1 IMAD.IADD R49, R49, 0x1, -R4 ;  /* 0x0000000131319824 */ /* 0x000fe400078e0a04 */
[----:B------:R-:W-:Y:S02]  /*1e30*/  IMAD.MOV R16, RZ, RZ, -R16 ;  /* 0x000000ffff107224 */ /* 0x000fe400078e0a10 */
[----:B------:R-:W-:Y:S01]  /*1e40*/  IMAD.HI.U32 R18, R8, R55, RZ ;  /* 0x0000003708127227 */ /* 0x000fe200078e00ff */
[----:B------:R-:W-:-:S03]  /*1e50*/  ISETP.GT.U32.AND P1, PT, R4, R49, PT ;  /* 0x000000310400720c */ /* 0x000fc60003f24070 */
[--C-:B------:R-:W-:Y:S02]  /*1e60*/  @!P4 IMAD.IADD R51, R51, 0x1, -R4.reuse ;  /* 0x000000013333c824 */ /* 0x100fe400078e0a04 */
[----:B------:R-:W-:Y:S01]  /*1e70*/  @!P0 IMAD.IADD R9, R9, 0x1, -R4 ;  /* 0x0000000109098824 */ /* 0x000fe200078e0a04 */
[----:B------:R-:W-:Y:S01]  /*1e80*/  ISETP.GE.AND P0, PT, R26, RZ, PT ;  /* 0x000000ff1a00720c */ /* 0x000fe20003f06270 */
[C---:B------:R-:W-:Y:S01]  /*1e90*/  IMAD R53, R4.reuse, R16, R53 ;  /* 0x0000001004357224 */ /* 0x040fe200078e0235 */
[----:B------:R-:W-:Y:S01]  /*1ea0*/  ISETP.GT.U32.AND P4, PT, R4, R51, PT ;  /* 0x000000330400720c */ /* 0x000fe20003f84070 */
[----:B------:R-:W-:Y:S01]  /*1eb0*/  IMAD.MOV R18, RZ, RZ, -R18 ;  /* 0x000000ffff127224 */ /* 0x000fe200078e0a12 */
[----:B------:R-:W-:Y:S01]  /*1ec0*/  LOP3.LUT R26, R24, 0x14, RZ, 0xfc, !PT ;  /* 0x00000014181a7812 */ /* 0x000fe200078efcff */
[--C-:B------:R-:W-:Y:S01]  /*1ed0*/  @!P5 IMAD.IADD R47, R47, 0x1, -R4.reuse ;  /* 0x000000012f2fd824 */ /* 0x100fe200078e0a04 */
[----:B------:R-:W-:Y:S01]  /*1ee0*/  ISETP.GE.AND P5, PT, R20, RZ, PT ;  /* 0x000000ff1400720c */ /* 0x000fe20003fa6270 */
[----:B------:R-:W-:Y:S01]  /*1ef0*/  @!P1 IMAD.IADD R49, R49, 0x1, -R4 ;  /* 0x0000000131319824 */ /* 0x000fe200078e0a04 */
[----:B------:R-:W-:Y:S01]  /*1f00*/  IABS R57, R26 ;  /* 0x0000001a00397213 */ /* 0x000fe20000000000 */
[C---:B------:R-:W-:Y:S01]  /*1f10*/  IMAD R55, R4.reuse, R18, R55 ;  /* 0x0000001204377224 */ /* 0x040fe200078e0237 */
[----:B------:R-:W-:Y:S01]  /*1f20*/  ISETP.GT.U32.AND P1, PT, R4, R53, PT ;  /* 0x000000350400720c */ /* 0x000fe20003f24070 */
[----:B------:R-:W-:Y:S01]  /*1f30*/  @!P6 IMAD.MOV R47, RZ, RZ, -R47 ;  /* 0x000000ffff2fe224 */ /* 0x000fe200078e0a2f */
[----:B------:R-:W-:Y:S01]  /*1f40*/  ISETP.GE.AND P6, PT, R22, RZ, PT ;  /* 0x000000ff1600720c */ /* 0x000fe20003fc6270 */
[----:B------:R-:W-:-:S04]  /*1f50*/  IMAD.HI.U32 R16, R8, R57, RZ ;  /* 0x0000003908107227 */ /* 0x000fc800078e00ff */
[----:B------:R-:W-:Y:S01]  /*1f60*/  @!P4 IMAD.IADD R51, R51, 0x1, -R4 ;  /* 0x000000013333c824 */ /* 0x000fe200078e0a04 */
[----:B------:R-:W-:Y:S01]  /*1f70*/  ISETP.GT.U32.AND P4, PT, R4, R55, PT ;  /* 0x000000370400720c */ /* 0x000fe20003f84070 */
[----:B------:R-:W-:Y:S02]  /*1f80*/  IMAD.MOV R20, RZ, RZ, -R16 ;  /* 0x000000ffff147224 */ /* 0x000fe400078e0a10 */
[----:B------:R-:W-:-:S04]  /*1f90*/  IMAD.HI.U32 R16, R8, R59, RZ ;  /* 0x0000003b08107227 */ /* 0x000fc800078e00ff */
[----:B------:R-:W-:Y:S02]  /*1fa0*/  IMAD.MOV R22, RZ, RZ, -R16 ;  /* 0x000000ffff167224 */ /* 0x000fe400078e0a10 */
[--C-:B------:R-:W-:Y:S02]  /*1fb0*/  @!P1 IMAD.IADD R53, R53, 0x1, -R4.reuse ;  /* 0x0000000135359824 */ /* 0x100fe400078e0a04 */
[----:B------:R-:W-:Y:S01]  /*1fc0*/  IMAD R59, R4, R22, R59 ;  /* 0x00000016043b7224 */ /* 0x000fe200078e023b */
[----:B------:R-:W-:Y:S01]  /*1fd0*/  LOP3.LUT R22, R24, 0x4, RZ, 0xfc, !PT ;  /* 0x0000000418167812 */ /* 0x000fe200078efcff */
[----:B------:R-:W-:Y:S01]  /*1fe0*/  IMAD.HI.U32 R18, R8, R61, RZ ;  /* 0x0000003d08127227 */ /* 0x000fe200078e00ff */
[C---:B------:R-:W-:Y:S02]  /*1ff0*/  ISETP.GT.U32.AND P1, PT, R4.reuse, R53, PT ;  /* 0x000000350400720c */ /* 0x040fe40003f24070 */
[----:B------:R-:W-:Y:S01]  /*2000*/  IABS R65, R22 ;  /* 0x0000001600417213 */ /* 0x000fe20000000000 */
[----:B------:R-:W-:Y:S01]  /*2010*/  @!P4 IMAD.IADD R55, R55, 0x1, -R4 ;  /* 0x000000013737c824 */ /* 0x000fe200078e0a04 */
[----:B------:R-:W-:Y:S01]  /*2020*/  ISETP.GT.U32.AND P4, PT, R4, R59, PT ;  /* 0x0000003b0400720c */ /* 0x000fe20003f84070 */
[----:B------:R-:W-:-:S02]  /*2030*/  IMAD.MOV R18, RZ, RZ, -R18 ;  /* 0x000000ffff127224 */ /* 0x000fc400078e0a12 */
[----:B------:R-:W-:-:S04]  /*2040*/  IMAD.HI.U32 R16, R8, R67, RZ ;  /* 0x0000004308107227 */ /* 0x000fc800078e00ff */
[C---:B------:R-:W-:Y:S02]  /*2050*/  IMAD R61, R4.reuse, R18, R61 ;  /* 0x00000012043d7224 */ /* 0x040fe400078e023d */
[----:B------:R-:W-:Y:S02]  /*2060*/  IMAD.MOV R18, RZ, RZ, -R16 ;  /* 0x000000ffff127224 */ /* 0x000fe400078e0a10 */
[C---:B------:R-:W-:Y:S02]  /*2070*/  IMAD R57, R4.reuse, R20, R57 ;  /* 0x0000001404397224 */ /* 0x040fe400078e0239 */
[----:B------:R-:W-:Y:S02]  /*2080*/  IMAD.MOV.U32 R16, RZ, RZ, R9 ;  /* 0x000000ffff107224 */ /* 0x000fe400078e0009 */
[----:B------:R-:W-:Y:S01]  /*2090*/  @!P1 IMAD.IADD R53, R53, 0x1, -R4 ;  /* 0x0000000135359824 */ /* 0x000fe200078e0a04 */
[C---:B------:R-:W-:Y:S01]  /*20a0*/  ISETP.GT.U32.AND P1, PT, R4.reuse, R57, PT ;  /* 0x000000390400720c */ /* 0x040fe20003f24070 */
[----:B------:R-:W-:Y:S01]  /*20b0*/  @!P3 IMAD.MOV R16, RZ, RZ, -R16 ;  /* 0x000000ffff10b224 */ /* 0x000fe200078e0a10 */
[----:B------:R-:W-:Y:S01]  /*20c0*/  ISETP.GT.U32.AND P3, PT, R4, R55, PT ;  /* 0x000000370400720c */ /* 0x000fe20003f64070 */
[----:B------:R-:W-:-:S02]  /*20d0*/  @!P4 IMAD.IADD R59, R59, 0x1, -R4 ;  /* 0x000000013b3bc824 */ /* 0x000fc400078e0a04 */
[----:B------:R-:W-:-:S04]  /*20e0*/  IMAD.HI.U32 R20, R8, R63, RZ ;  /* 0x0000003f08147227 */ /* 0x000fc800078e00ff */
[C---:B------:R-:W-:Y:S02]  /*20f0*/  IMAD R67, R4.reuse, R18, R67 ;  /* 0x0000001204437224 */ /* 0x040fe400078e0243 */
[----:B------:R-:W-:Y:S01]  /*2100*/  @!P2 IMAD.MOV R51, RZ, RZ, -R51 ;  /* 0x000000ffff33a224 */ /* 0x000fe200078e0a33 */
[----:B------:R-:W-:Y:S01]  /*2110*/  ISETP.GT.U32.AND P2, PT, R4, R59, PT ;  /* 0x0000003b0400720c */ /* 0x000fe20003f44070 */
[----:B------:R-:W-:Y:S02]  /*2120*/  IMAD.MOV R20, RZ, RZ, -R20 ;  /* 0x000000ffff147224 */ /* 0x000fe400078e0a14 */
[----:B------:R-:W-:-:S04]  /*2130*/  IMAD.HI.U32 R8, R8, R65, RZ ;  /* 0x0000004108087227 */ /* 0x000fc800078e00ff */
[----:B------:R-:W-:Y:S01]  /*2140*/  @!P5 IMAD.MOV R49, RZ, RZ, -R49 ;  /* 0x000000ffff31d224 */ /* 0x000fe200078e0a31 */
[C---:B------:R-:W-:Y:S01]  /*2150*/  ISETP.GT.U32.AND P5, PT, R4.reuse, R67, PT ;  /* 0x000000430400720c */ /* 0x040fe20003fa4070 */
[C---:B------:R-:W-:Y:S02]  /*2160*/  IMAD R63, R4.reuse, R20, R63 ;  /* 0x00000014043f7224 */ /* 0x040fe400078e023f */
[----:B------:R-:W-:Y:S02]  /*2170*/  IMAD.MOV R8, RZ, RZ, -R8 ;  /* 0x000000ffff087224 */ /* 0x000fe400078e0a08 */
[--C-:B------:R-:W-:Y:S01]  /*2180*/  @!P1 IMAD.IADD R57, R57, 0x1, -R4.reuse ;  /* 0x0000000139399824 */ /* 0x100fe200078e0a04 */
[C---:B------:R-:W-:Y:S01]  /*2190*/  ISETP.GT.U32.AND P1, PT, R4.reuse, R61, PT ;  /* 0x0000003d0400720c */ /* 0x040fe20003f24070 */
[--C-:B------:R-:W-:Y:S01]  /*21a0*/  @!P3 IMAD.IADD R55, R55, 0x1, -R4.reuse ;  /* 0x000000013737b824 */ /* 0x100fe200078e0a04 */
[C---:B------:R-:W-:Y:S01]  /*21b0*/  ISETP.GT.U32.AND P3, PT, R4.reuse, R63, PT ;  /* 0x0000003f0400720c */ /* 0x040fe20003f64070 */
[C---:B------:R-:W-:Y:S01]  /*21c0*/  IMAD R65, R4.reuse, R8, R65 ;  /* 0x0000000804417224 */ /* 0x040fe200078e0241 */
[----:B------:R-:W-:Y:S01]  /*21d0*/  ISETP.GT.U32.AND P4, PT, R4, R57, PT ;  /* 0x000000390400720c */ /* 0x000fe20003f84070 */
[----:B------:R-:W-:-:S02]  /*21e0*/  @!P2 IMAD.IADD R59, R59, 0x1, -R4 ;  /* 0x000000013b3ba824 */ /* 0x000fc400078e0a04 */
[--C-:B------:R-:W-:Y:S01]  /*21f0*/  @!P5 IMAD.IADD R67, R67, 0x1, -R4.reuse ;  /* 0x000000014343d824 */ /* 0x100fe200078e0a04 */
[----:B------:R-:W-:Y:S01]  /*2200*/  ISETP.GT.U32.AND P2, PT, R4, R65, PT ;  /* 0x000000410400720c */ /* 0x000fe20003f44070 */
[----:B------:R-:W-:Y:S01]  /*2210*/  @!P0 IMAD.MOV R55, RZ, RZ, -R55 ;  /* 0x000000ffff378224 */ /* 0x000fe200078e0a37 */
[----:B------:R-:W-:Y:S01]  /*2220*/  ISETP.GE.AND P5, PT, R28, RZ, PT ;  /* 0x000000ff1c00720c */ /* 0x000fe20003fa6270 */
[----:B------:R-:W-:Y:S01]  /*2230*/  IMAD.U32 R8, RZ, RZ, UR12 ;  /* 0x0000000cff087e24 */ /* 0x000fe2000f8e00ff */
[C---:B------:R-:W-:Y:S01]  /*2240*/  ISETP.GT.U32.AND P0, PT, R4.reuse, R67, PT ;  /* 0x000000430400720c */ /* 0x040fe20003f04070 */
[--C-:B------:R-:W-:Y:S02]  /*2250*/  @!P1 IMAD.IADD R61, R61, 0x1, -R4.reuse ;  /* 0x000000013d3d9824 */ /* 0x100fe400078e0a04 */
[----:B------:R-:W-:Y:S01]  /*2260*/  @!P3 IMAD.IADD R63, R63, 0x1, -R4 ;  /* 0x000000013f3fb824 */ /* 0x000fe200078e0a04 */
[----:B------:R-:W-:Y:S01]  /*2270*/  SHF.R.U32.HI R249, RZ, 0x4, R8 ;  /* 0x00000004fff97819 */ /* 0x000fe20000011608 */
[----:B------:R-:W-:Y:S01]  /*2280*/  IMAD.U32 R9, RZ, RZ, UR12 ;  /* 0x0000000cff097e24 */ /* 0x000fe2000f8e00ff */
[C---:B------:R-:W-:Y:S01]  /*2290*/  ISETP.GT.U32.AND P1, PT, R4.reuse, R61, PT ;  /* 0x0000003d0400720c */ /* 0x040fe20003f24070 */
[--C-:B------:R-:W-:Y:S01]  /*22a0*/  @!P4 IMAD.IADD R57, R57, 0x1, -R4.reuse ;  /* 0x000000013939c824 */ /* 0x100fe200078e0a04 */
[----:B------:R-:W-:Y:S01]  /*22b0*/  ISETP.GT.U32.AND P3, PT, R4, R63, PT ;  /* 0x0000003f0400720c */ /* 0x000fe20003f64070 */
[--C-:B------:R-:W-:Y:S01]  /*22c0*/  @!P2 IMAD.IADD R65, R65, 0x1, -R4.reuse ;  /* 0x000000014141a824 */ /* 0x100fe200078e0a04 */
[----:B------:R-:W-:Y:S01]  /*22d0*/  SGXT.U32 R249, R249, 0xe ;  /* 0x0000000ef9f9781a */ /* 0x000fe20000000000 */
[----:B------:R-:W-:Y:S01]  /*22e0*/  VIADD R8, R9, 0x2000 ;  /* 0x0000200009087836 */ /* 0x000fe20000000000 */
[----:B------:R-:W-:Y:S01]  /*22f0*/  ISETP.GE.AND P4, PT, R26, RZ, PT ;  /* 0x000000ff1a00720c */ /* 0x000fe20003f86270 */
[----:B------:R-:W-:Y:S01]  /*2300*/  IMAD.MOV.U32 R9, RZ, RZ, RZ ;  /* 0x000000ffff097224 */ /* 0x000fe200078e00ff */
[----:B------:R-:W-:Y:S01]  /*2310*/  ISETP.GT.U32.AND P2, PT, R4, R65, PT ;  /* 0x000000410400720c */ /* 0x000fe20003f44070 */
[--C-:B------:R-:W-:Y:S01]  /*2320*/  @!P0 IMAD.IADD R67, R67, 0x1, -R4.reuse ;  /* 0x0000000143438824 */ /* 0x100fe200078e0a04 */
[----:B------:R-:W-:Y:S01]  /*2330*/  IADD3 R20, P0, R249, 0x80, RZ ;  /* 0x00000080f9147810 */ /* 0x000fe20007f1e0ff */
[----:B------:R-:W-:Y:S01]  /*2340*/  @!P6 IMAD.MOV R53, RZ, RZ, -R53 ;  /* 0x000000ffff35e224 */ /* 0x000fe200078e0a35 */
[----:B------:R-:W-:Y:S01]  /*2350*/  ISETP.GE.AND P6, PT, R24, RZ, PT ;  /* 0x000000ff1800720c */ /* 0x000fe20003fc6270 */
[--C-:B------:R-:W-:Y:S01]  /*2360*/  @!P1 IMAD.IADD R61, R61, 0x1, -R4.reuse ;  /* 0x000000013d3d9824 */ /* 0x100fe200078e0a04 */
[----:B------:R-:W-:Y:S01]  /*2370*/  IADD3.X R18, R9, 0x40000040, RZ, P0, !PT ;  /* 0x4000004009127810 */ /* 0x000fe200007fe4ff */
[--C-:B------:R-:W-:Y:S01]  /*2380*/  @!P3 IMAD.IADD R63, R63, 0x1, -R4.reuse ;  /* 0x000000013f3fb824 */ /* 0x100fe200078e0a04 */
[----:B------:R-:W-:Y:S01]  /*2390*/  ISETP.GE.AND P0, PT, R22, RZ, PT ;  /* 0x000000ff1600720c */ /* 0x000fe20003f06270 */
[----:B------:R-:W-:Y:S01]  /*23a0*/  IMAD R5, R5, UR4, RZ ;  /* 0x0000000405057c24 */ /* 0x000fe2000f8e02ff */
[----:B------:R-:W-:Y:S01]  /*23b0*/  ISETP.GE.AND P1, PT, R30, RZ, PT ;  /* 0x000000ff1e00720c */ /* 0x000fe20003f26270 */
[----:B------:R-:W-:Y:S01]  /*23c0*/  ULDC UR4, c[0x0][0x240] ;  /* 0x0000900000047ab9 */ /* 0x000fe20000000800 */
[----:B------:R-:W-:Y:S01]  /*23d0*/  ISETP.GE.AND P3, PT, R32, RZ, PT ;  /* 0x000000ff2000720c */ /* 0x000fe20003f66270 */
[----:B------:R-:W-:Y:S01]  /*23e0*/  @!P2 IMAD.IADD R65, R65, 0x1, -R4 ;  /* 0x000000014141a824 */ /* 0x000fe200078e0a04 */
[----:B------:R-:W-:Y:S01]  /*23f0*/  R2UR UR11, R9 ;  /* 0x00000000090b72ca */ /* 0x000fe200000e0000 */
[----:B------:R-:W-:Y:S01]  /*2400*/  @!P4 IMAD.MOV R57, RZ, RZ, -R57 ;  /* 0x000000ffff39c224 */ /* 0x000fe200078e0a39 */
[----:B------:R-:W-:Y:S01]  /*2410*/  ISETP.NE.AND P2, PT, R35, RZ, PT ;  /* 0x000000ff2300720c */ /* 0x000fe20003f45270 */
[----:B------:R-:W-:Y:S01]  /*2420*/  @!P5 IMAD.MOV R59, RZ, RZ, -R59 ;  /* 0x000000ffff3bd224 */ /* 0x000fe200078e0a3b */
[----:B------:R-:W-:Y:S01]  /*2430*/  LOP3.LUT R9, RZ, R35, RZ, 0x33, !PT ;  /* 0x00000023ff097212 */ /* 0x000fe200078e33ff */
[----:B------:R-:W-:Y:S01]  /*2440*/  @!P6 IMAD.MOV R67, RZ, RZ, -R67 ;  /* 0x000000ffff43e224 */ /* 0x000fe200078e0a43 */
[----:B------:R-:W-:Y:S01]  /*2450*/  SHF.R.U32.HI R8, RZ, 0x4, R8 ;  /* 0x00000004ff087819 */ /* 0x000fe20000011608 */
[----:B------:R-:W-:Y:S01]  /*2460*/  @!P0 IMAD.MOV R65, RZ, RZ, -R65 ;  /* 0x000000ffff418224 */ /* 0x000fe200078e0a41 */
[C---:B------:R-:W-:Y:S01]  /*2470*/  SEL R15, R9.reuse, R15, !P2 ;  /* 0x0000000f090f7207 */ /* 0x040fe20005000000 */
[----:B------:R-:W-:Y:S01]  /*2480*/  @!P1 IMAD.MOV R61, RZ, RZ, -R61 ;  /* 0x000000ffff3d9224 */ /* 0x000fe200078e0a3d */
[C---:B------:R-:W-:Y:S01]  /*2490*/  SEL R10, R9.reuse, R10, !P2 ;  /* 0x0000000a090a7207 */ /* 0x040fe20005000000 */
[----:B------:R-:W-:Y:S01]  /*24a0*/  @!P3 IMAD.MOV R63, RZ, RZ, -R63 ;  /* 0x000000ffff3fb224 */ /* 0x000fe200078e0a3f */
[----:B------:R-:W-:Y:S01]  /*24b0*/  SEL R11, R9, R11, !P2 ;  /* 0x0000000b090b7207 */ /* 0x000fe20005000000 */
[----:B------:R-:W-:Y:S01]  /*24c0*/  IMAD R15, R15, UR4, RZ ;  /* 0x000000040f0f7c24 */ /* 0x000fe2000f8e02ff */
[----:B------:R-:W-:Y:S01]  /*24d0*/  SEL R13, R9, R13, !P2 ;  /* 0x0000000d090d7207 */ /* 0x000fe20005000000 */
[----:B------:R-:W-:Y:S01]  /*24e0*/  IMAD R10, R10, UR4, RZ ;  /* 0x000000040a0a7c24 */ /* 0x000fe2000f8e02ff */
[----:B------:R-:W-:Y:S01]  /*24f0*/  LEA R164, P0, R5, UR16, 0x1 ;  /* 0x0000001005a47c11 */ /* 0x000fe2000f8008ff */
[----:B------:R-:W-:Y:S01]  /*2500*/  IMAD R11, R11, UR4, RZ ;  /* 0x000000040b0b7c24 */ /* 0x000fe2000f8e02ff */
[----:B------:R-:W-:Y:S01]  /*2510*/  SEL R27, R9, R27, !P2 ;  /* 0x0000001b091b7207 */ /* 0x000fe20005000000 */
[----:B------:R-:W-:Y:S01]  /*2520*/  IMAD R13, R13, UR4, RZ ;  /* 0x000000040d0d7c24 */ /* 0x000fe2000f8e02ff */
[----:B------:R-:W-:-:S02]  /*2530*/  SEL R17, R9, R17, !P2 ;  /* 0x0000001109117207 */ /* 0x000fc40005000000 */
[----:B------:R-:W-:Y:S02]  /*2540*/  CS2R R34, SRZ ;  /* 0x0000000000227805 */ /* 0x000fe4000001ff00 */
[----:B------:R-:W-:Y:S01]  /*2550*/  SEL R19, R9, R19, !P2 ;  /* 0x0000001309137207 */ /* 0x000fe20005000000 */
[----:B------:R-:W-:Y:S01]  /*2560*/  IMAD R27, R27, UR4, RZ ;  /* 0x000000041b1b7c24 */ /* 0x000fe2000f8e02ff */
        /* <DEDUP_REMOVED lines=8> */
[----:B------:R-:W-:Y:S01]  /*25f0*/  LEA.HI.X.SX32 R165, R5, UR17, 0x1, P0 ;  /* 0x0000001105a57c11 */ /* 0x000fe200080f0eff */
[----:B------:R-:W-:Y:S01]  /*2600*/  ULDC.64 UR16, c[0x0][0x218] ;  /* 0x0000860000107ab9 */ /* 0x000fe20000000a00 */
[C---:B------:R-:W-:Y:S01]  /*2610*/  SEL R29, R9.reuse, R29, !P2 ;  /* 0x0000001d091d7207 */ /* 0x040fe20005000000 */
        /* <DEDUP_REMOVED lines=41> */
[----:B------:R-:W-:Y:S01]  /*28b0*/  LEA R241, P1, R15, UR16, 0x1 ;  /* 0x000000100ff17c11 */ /* 0x000fe2000f8208ff */
[----:B------:R-:W-:Y:S01]  /*28c0*/  IMAD R65, R65, UR4, RZ ;  /* 0x0000000441417c24 */ /* 0x000fe2000f8e02ff */
[----:B------:R-:W-:Y:S01]  /*28d0*/  LEA R248, P4, R10, UR16, 0x1 ;  /* 0x000000100af87c11 */ /* 0x000fe2000f8808ff */
[----:B------:R-:W-:Y:S01]  /*28e0*/  IMAD R9, R9, UR4, RZ ;  /* 0x0000000409097c24 */ /* 0x000fe2000f8e02ff */
[----:B------:R-:W-:-:S02]  /*28f0*/  LEA R246, P3, R11, UR16, 0x1 ;  /* 0x000000100bf67c11 */ /* 0x000fc4000f8608ff */
[----:B------:R-:W-:Y:S02]  /*2900*/  CS2R R66, SRZ ;  /* 0x0000000000427805 */ /* 0x000fe4000001ff00 */
[----:B------:R-:W-:Y:S01]  /*2910*/  LEA R244, P2, R13, UR16, 0x1 ;  /* 0x000000100df47c11 */ /* 0x000fe2000f8408ff */
[----:B------:R-:W-:Y:S01]  /*2920*/  UMOV UR4, 0xfffffffe ;  /* 0xfffffffe00047882 */ /* 0x000fe20000000000 */
[----:B------:R-:W-:Y:S01]  /*2930*/  LEA.HI.X.SX32 R240, R15, UR17, 0x1, P1 ;  /* 0x000000110ff07c11 */ /* 0x000fe200088f0eff */
[----:B------:R-:W-:Y:S01]  /*2940*/  IMAD.U32 R4, RZ, RZ, UR7 ;  /* 0x00000007ff047e24 */ /* 0x000fe2000f8e00ff */
[----:B------:R-:W-:Y:S01]  /*2950*/  LEA.HI.X.SX32 R247, R10, UR17, 0x1, P4 ;  /* 0x000000110af77c11 */ /* 0x000fe2000a0f0eff */
[----:B------:R-:W-:Y:S01]  /*2960*/  UMOV UR7, 0x80000020 ;  /* 0x8000002000077882 */ /* 0x000fe20000000000 */
[----:B------:R-:W-:Y:S02]  /*2970*/  LEA.HI.X.SX32 R245, R11, UR17, 0x1, P3 ;  /* 0x000000110bf57c11 */ /* 0x000fe400098f0eff */
[----:B------:R-:W-:-:S02]  /*2980*/  LEA.HI.X.SX32 R243, R13, UR17, 0x1, P2 ;  /* 0x000000110df37c11 */ /* 0x000fc400090f0eff */
[----:B------:R-:W-:Y:S02]  /*2990*/  LEA R203, P1, R27, UR16, 0x1 ;  /* 0x000000101bcb7c11 */ /* 0x000fe4000f8208ff */
[----:B------:R-:W-:Y:S02]  /*29a0*/  LEA R239, P0, R17, UR16, 0x1 ;  /* 0x0000001011ef7c11 */ /* 0x000fe4000f8008ff */
[----:B------:R-:W-:Y:S02]  /*29b0*/  LEA R223, P6, R19, UR16, 0x1 ;  /* 0x0000001013df7c11 */ /* 0x000fe4000f8c08ff */
[----:B------:R-:W-:Y:S02]  /*29c0*/  LEA R219, P5, R21, UR16, 0x1 ;  /* 0x0000001015db7c11 */ /* 0x000fe4000f8a08ff */
[----:B------:R-:W-:Y:S02]  /*29d0*/  LEA R215, P4, R23, UR16, 0x1 ;  /* 0x0000001017d77c11 */ /* 0x000fe4000f8808ff */
[----:B------:R-:W-:-:S02]  /*29e0*/  LEA R211, P3, R12, UR16, 0x1 ;  /* 0x000000100cd37c11 */ /* 0x000fc4000f8608ff */
[----:B------:R-:W-:Y:S02]  /*29f0*/  LEA R207, P2, R25, UR16, 0x1 ;  /* 0x0000001019cf7c11 */ /* 0x000fe4000f8408ff */
[----:B------:R-:W-:Y:S02]  /*2a00*/  LEA.HI.X.SX32 R202, R27, UR17, 0x1, P1 ;  /* 0x000000111bca7c11 */ /* 0x000fe400088f0eff */
[----:B------:R-:W-:Y:S02]  /*2a10*/  CS2R R26, SRZ ;  /* 0x00000000001a7805 */ /* 0x000fe4000001ff00 */
[----:B------:R-:W-:Y:S02]  /*2a20*/  LEA.HI.X.SX32 R238, R17, UR17, 0x1, P0 ;  /* 0x0000001111ee7c11 */ /* 0x000fe400080f0eff */
[----:B------:R-:W-:Y:S02]  /*2a30*/  LEA.HI.X.SX32 R221, R19, UR17, 0x1, P6 ;  /* 0x0000001113dd7c11 */ /* 0x000fe4000b0f0eff */
[----:B------:R-:W-:-:S02]  /*2a40*/  LEA.HI.X.SX32 R217, R21, UR17, 0x1, P5 ;  /* 0x0000001115d97c11 */ /* 0x000fc4000a8f0eff */
[----:B------:R-:W-:Y:S02]  /*2a50*/  LEA.HI.X.SX32 R213, R23, UR17, 0x1, P4 ;  /* 0x0000001117d57c11 */ /* 0x000fe4000a0f0eff */
[----:B------:R-:W-:Y:S02]  /*2a60*/  LEA.HI.X.SX32 R209, R12, UR17, 0x1, P3 ;  /* 0x000000110cd17c11 */ /* 0x000fe400098f0eff */
[----:B------:R-:W-:Y:S02]  /*2a70*/  LEA.HI.X.SX32 R205, R25, UR17, 0x1, P2 ;  /* 0x0000001119cd7c11 */ /* 0x000fe400090f0eff */
[----:B------:R-:W-:Y:S02]  /*2a80*/  CS2R R24, SRZ ;  /* 0x0000000000187805 */ /* 0x000fe4000001ff00 */
[----:B------:R-:W-:Y:S02]  /*2a90*/  LEA R187, P1, R41, UR16, 0x1 ;  /* 0x0000001029bb7c11 */ /* 0x000fe4000f8208ff */
[----:B------:R-:W-:-:S02]  /*2aa0*/  LEA R199, P0, R29, UR16, 0x1 ;  /* 0x000000101dc77c11 */ /* 0x000fc4000f8008ff */
[----:B------:R-:W-:Y:S02]  /*2ab0*/  LEA R201, P6, R31, UR16, 0x1 ;  /* 0x000000101fc97c11 */ /* 0x000fe4000f8c08ff */
[----:B------:R-:W-:Y:S02]  /*2ac0*/  LEA R195, P5, R33, UR16, 0x1 ;  /* 0x0000001021c37c11 */ /* 0x000fe4000f8a08ff */
[----:B------:R-:W-:Y:S02]  /*2ad0*/  LEA R193, P4, R37, UR16, 0x1 ;  /* 0x0000001025c17c11 */ /* 0x000fe4000f8808ff */
[----:B------:R-:W-:Y:S02]  /*2ae0*/  LEA R190, P3, R14, UR16, 0x1 ;  /* 0x000000100ebe7c11 */ /* 0x000fe4000f8608ff */
[----:B------:R-:W-:Y:S02]  /*2af0*/  LEA R189, P2, R39, UR16, 0x1 ;  /* 0x0000001027bd7c11 */ /* 0x000fe4000f8408ff */
[----:B------:R-:W-:-:S02]  /*2b00*/  SGXT.U32 R8, R8, 0xe ;  /* 0x0000000e0808781a */ /* 0x000fc40000000000 */
[----:B------:R-:W-:Y:S02]  /*2b10*/  LEA.HI.X.SX32 R186, R41, UR17, 0x1, P1 ;  /* 0x0000001129ba7c11 */ /* 0x000fe400088f0eff */
[----:B------:R-:W-:Y:S02]  /*2b20*/  CS2R R40, SRZ ;  /* 0x0000000000287805 */ /* 0x000fe4000001ff00 */
[----:B------:R-:W-:Y:S02]  /*2b30*/  LEA.HI.X.SX32 R198, R29, UR17, 0x1, P0 ;  /* 0x000000111dc67c11 */ /* 0x000fe400080f0eff */
[----:B------:R-:W-:Y:S02]  /*2b40*/  CS2R R28, SRZ ;  /* 0x00000000001c7805 */ /* 0x000fe4000001ff00 */
[----:B------:R-:W-:Y:S02]  /*2b50*/  LEA.HI.X.SX32 R196, R31, UR17, 0x1, P6 ;  /* 0x000000111fc47c11 */ /* 0x000fe4000b0f0eff */
[----:B------:R-:W-:-:S02]  /*2b60*/  CS2R R30, SRZ ;  /* 0x00000000001e7805 */ /* 0x000fc4000001ff00 */
[----:B------:R-:W-:Y:S02]  /*2b70*/  LEA.HI.X.SX32 R194, R33, UR17, 0x1, P5 ;  /* 0x0000001121c27c11 */ /* 0x000fe4000a8f0eff */
[----:B------:R-:W-:Y:S02]  /*2b80*/  CS2R R32, SRZ ;  /* 0x0000000000207805 */ /* 0x000fe4000001ff00 */
[----:B------:R-:W-:Y:S02]  /*2b90*/  LEA.HI.X.SX32 R192, R37, UR17, 0x1, P4 ;  /* 0x0000001125c07c11 */ /* 0x000fe4000a0f0eff */
[----:B------:R-:W-:Y:S02]  /*2ba0*/  CS2R R36, SRZ ;  /* 0x0000000000247805 */ /* 0x000fe4000001ff00 */
[----:B------:R-:W-:Y:S02]  /*2bb0*/  LEA.HI.X.SX32 R191, R14, UR17, 0x1, P3 ;  /* 0x000000110ebf7c11 */ /* 0x000fe400098f0eff */
[----:B------:R-:W-:-:S02]  /*2bc0*/  LEA.HI.X.SX32 R188, R39, UR17, 0x1, P2 ;  /* 0x0000001127bc7c11 */ /* 0x000fc400090f0eff */
[----:B------:R-:W-:Y:S02]  /*2bd0*/  CS2R R38, SRZ ;  /* 0x0000000000267805 */ /* 0x000fe4000001ff00 */
[----:B------:R-:W-:Y:S02]  /*2be0*/  LEA R173, P1, R53, UR16, 0x1 ;  /* 0x0000001035ad7c11 */ /* 0x000fe4000f8208ff */
[----:B------:R-:W-:Y:S02]  /*2bf0*/  R2UR UR8, R20 ;  /* 0x00000000140872ca */ /* 0x000fe400000e0000 */
[----:B------:R-:W-:Y:S02]  /*2c00*/  R2UR UR10, R8 ;  /* 0x00000000080a72ca */ /* 0x000fe400000e0000 */
[----:B------:R-:W-:Y:S02]  /*2c10*/  R2UR UR9, R18 ;  /* 0x00000000120972ca */ /* 0x000fe400000e0000 */
[----:B------:R-:W-:-:S02]  /*2c20*/  LEA R185, P0, R43, UR16, 0x1 ;  /* 0x000000102bb97c11 */ /* 0x000fc4000f8008ff */
[----:B------:R-:W-:Y:S02]  /*2c30*/  LEA R183, P6, R45, UR16, 0x1 ;  /* 0x000000102db77c11 */ /* 0x000fe4000f8c08ff */
[----:B------:R-:W-:Y:S02]  /*2c40*/  LEA R181, P5, R47, UR16, 0x1 ;  /* 0x000000102fb57c11 */ /* 0x000fe4000f8a08ff */
[----:B------:R-:W-:Y:S02]  /*2c50*/  LEA R179, P4, R16, UR16, 0x1 ;  /* 0x0000001010b37c11 */ /* 0x000fe4000f8808ff */
[----:B------:R-:W-:Y:S01]  /*2c60*/  LEA R177, P3, R49, UR16, 0x1 ;  /* 0x0000001031b17c11 */ /* 0x000fe2000f8608ff */
[----:B------:R-:W-:Y:S01]  /*2c70*/  UIADD3.64 UR10, UR10, -UR4, URZ ;  /* 0x800000040a0a7297 */ /* 0x000fe2000fffe03f */
[----:B------:R-:W-:Y:S01]  /*2c80*/  LEA R174, P2, R51, UR16, 0x1 ;  /* 0x0000001033ae7c11 */ /* 0x000fe2000f8408ff */
[----:B------:R-:W-:Y:S01]  /*2c90*/  UIADD3.64 UR20, UR8, 0x100, URZ ;  /* 0x0000010008147897 */ /* 0x000fe2000fffe03f */
[----:B------:R-:W-:-:S02]  /*2ca0*/  LEA.HI.X.SX32 R172, R53, UR17, 0x1, P1 ;  /* 0x0000001135ac7c11 */ /* 0x000fc400088f0eff */
[----:B------:R-:W-:Y:S02]  /*2cb0*/  CS2R R52, SRZ ;  /* 0x0000000000347805 */ /* 0x000fe4000001ff00 */
[----:B------:R-:W-:Y:S02]  /*2cc0*/  LEA.HI.X.SX32 R184, R43, UR17, 0x1, P0 ;  /* 0x000000112bb87c11 */ /* 0x000fe400080f0eff */
[----:B------:R-:W-:Y:S02]  /*2cd0*/  CS2R R42, SRZ ;  /* 0x00000000002a7805 */ /* 0x000fe4000001ff00 */
[----:B------:R-:W-:Y:S02]  /*2ce0*/  LEA.HI.X.SX32 R182, R45, UR17, 0x1, P6 ;  /* 0x000000112db67c11 */ /* 0x000fe4000b0f0eff */
[----:B------:R-:W-:Y:S02]  /*2cf0*/  CS2R R44, SRZ ;  /* 0x00000000002c7805 */ /* 0x000fe4000001ff00 */
[----:B------:R-:W-:-:S02]  /*2d00*/  LEA.HI.X.SX32 R180, R47, UR17, 0x1, P5 ;  /* 0x000000112fb47c11 */ /* 0x000fc4000a8f0eff */
[----:B------:R-:W-:Y:S02]  /*2d10*/  CS2R R46, SRZ ;  /* 0x00000000002e7805 */ /* 0x000fe4000001ff00 */
[----:B------:R-:W-:Y:S02]  /*2d20*/  LEA.HI.X.SX32 R178, R16, UR17, 0x1, P4 ;  /* 0x0000001110b27c11 */ /* 0x000fe4000a0f0eff */
[----:B------:R-:W-:Y:S02]  /*2d30*/  LEA.HI.X.SX32 R176, R49, UR17, 0x1, P3 ;  /* 0x0000001131b07c11 */ /* 0x000fe400098f0eff */
[----:B------:R-:W-:Y:S02]  /*2d40*/  CS2R R48, SRZ ;  /* 0x0000000000307805 */ /* 0x000fe4000001ff00 */
[----:B------:R-:W-:Y:S02]  /*2d50*/  LEA.HI.X.SX32 R175, R51, UR17, 0x1, P2 ;  /* 0x0000001133af7c11 */ /* 0x000fe400090f0eff */
[----:B------:R-:W-:-:S02]  /*2d60*/  CS2R R50, SRZ ;  /* 0x0000000000327805 */ /* 0x000fc4000001ff00 */
[----:B------:R-:W-:Y:S02]  /*2d70*/  LEA R171, P1, R9, UR16, 0x1 ;  /* 0x0000001009ab7c11 */ /* 0x000fe4000f8208ff */
[----:B------:R-:W-:Y:S02]  /*2d80*/  LEA R158, P0, R55, UR16, 0x1 ;  /* 0x00000010379e7c11 */ /* 0x000fe4000f8008ff */
[----:B------:R-:W-:Y:S02]  /*2d90*/  LEA R162, P6, R57, UR16, 0x1 ;  /* 0x0000001039a27c11 */ /* 0x000fe4000f8c08ff */
[----:B------:R-:W-:Y:S02]  /*2da0*/  LEA R156, P5, R59, UR16, 0x1 ;  /* 0x000000103b9c7c11 */ /* 0x000fe4000f8a08ff */
[----:B------:R-:W-:Y:S02]  /*2db0*/  LEA R166, P4, R61, UR16, 0x1 ;  /* 0x000000103da67c11 */ /* 0x000fe4000f8808ff */
[----:B------:R-:W-:-:S02]  /*2dc0*/  LEA R168, P3, R63, UR16, 0x1 ;  /* 0x000000103fa87c11 */ /* 0x000fc4000f8608ff */
[----:B------:R-:W-:Y:S02]  /*2dd0*/  LEA R160, P2, R65, UR16, 0x1 ;  /* 0x0000001041a07c11 */ /* 0x000fe4000f8408ff */
[----:B------:R-:W-:Y:S02]  /*2de0*/  R2UR UR6, R8 ;  /* 0x00000000080672ca */ /* 0x000fe400000e0000 */
[----:B------:R-:W-:Y:S02]  /*2df0*/  LEA.HI.X.SX32 R170, R9, UR17, 0x1, P1 ;  /* 0x0000001109aa7c11 */ /* 0x000fe400088f0eff */
[----:B------:R-:W-:Y:S02]  /*2e00*/  LOP3.LUT R5, R2, 0x10, RZ, 0x3c, !PT ;  /* 0x0000001002057812 */ /* 0x000fe400078e3cff */
[----:B------:R-:W-:Y:S02]  /*2e10*/  LEA.HI.X.SX32 R159, R55, UR17, 0x1, P0 ;  /* 0x00000011379f7c11 */ /* 0x000fe400080f0eff */
[----:B------:R-:W-:-:S02]  /*2e20*/  CS2R R54, SRZ ;  /* 0x0000000000367805 */ /* 0x000fc4000001ff00 */
        /* <DEDUP_REMOVED lines=10> */
[C---:B------:R-:W-:Y:S01]  /*2ed0*/  LOP3.LUT R9, R2.reuse, 0x20, RZ, 0x3c, !PT ;  /* 0x0000002002097812 */ /* 0x040fe200078e3cff */
[----:B------:R-:W-:Y:S01]  /*2ee0*/  UIADD3.64 UR16, UR8, 0x80, URZ ;  /* 0x0000008008107897 */ /* 0x000fe2000fffe03f */
[----:B------:R-:W-:-:S02]  /*2ef0*/  LOP3.LUT R8, R2, 0x30, RZ, 0x3c, !PT ;  /* 0x0000003002087812 */ /* 0x000fc400078e3cff */
[C---:B------:R-:W-:Y:S02]  /*2f00*/  LOP3.LUT R5, R2.reuse, 0x40, RZ, 0x3c, !PT ;  /* 0x0000004002057812 */ /* 0x040fe400078e3cff */
[C---:B------:R-:W-:Y:S02]  /*2f10*/  LOP3.LUT R9, R2.reuse, 0x50, RZ, 0x3c, !PT ;  /* 0x0000005002097812 */ /* 0x040fe400078e3cff */
[C---:B------:R-:W-:Y:S02]  /*2f20*/  LOP3.LUT R8, R2.reuse, 0x60, RZ, 0x3c, !PT ;  /* 0x0000006002087812 */ /* 0x040fe400078e3cff */
[----:B------:R-:W-:-:S07]  /*2f30*/  LOP3.LUT R5, R2, 0x70, RZ, 0x3c, !PT ;  /* 0x0000007002057812 */ /* 0x000fce00078e3cff */
.L_x_1:
[----:B------:R-:W0:Y:S01]  /*2f40*/  LDC R5, c[0x0][0x238] ;  /* 0x00008e00ff057b82 */ /* 0x000e220000000800 */
[C---:B------:R-:W-:Y:S02]  /*2f50*/  ISETP.GT.AND P1, PT, R4.reuse, 0x8, PT ;  /* 0x000000080400780c */ /* 0x040fe40003f24270 */
[----:B------:R-:W-:Y:S02]  /*2f60*/  ISETP.GT.AND P0, PT, R4, RZ, PT ;  /* 0x000000ff0400720c */ /* 0x000fe40003f04270 */
[----:B------:R-:W-:-:S03]  /*2f70*/  PRMT R16, RZ, 0x7610, R16 ;  /* 0x00007610ff107816 */ /* 0x000fc60000000010 */
[----:B------:R-:W1:Y:S01]  /*2f80*/  LDC R10, c[0x0][0x238] ;  /* 0x00008e00ff0a7b82 */ /* 0x000e620000000800 */
[----:B------:R-:W-:-:S07]  /*2f90*/  PRMT R154, RZ, 0x7610, R154 ;  /* 0x00007610ff9a7816 */ /* 0x000fce000000009a */
[----:B------:R-:W2:Y:S01]  /*2fa0*/  @P0 LDG.E.U16 R16, desc[UR14][R164.64] ;  /* 0x0000000ea4100981 */ /* 0x000ea2000c1e1500 */
[----:B------:R-:W-:Y:S01]  /*2fb0*/  PRMT R15, RZ, 0x7610, R15 ;  /* 0x00007610ff0f7816 */ /* 0x000fe2000000000f */
[----:B------:R-:W3:Y:S01]  /*2fc0*/  LDC R18, c[0x0][0x238] ;  /* 0x00008e00ff127b82 */ /* 0x000ee20000000800 */
[----:B0-----:R-:W-:-:S04]  /*2fd0*/  IMAD.SHL.U32 R5, R5, 0x8, RZ ;  /* 0x0000000805057824 */ /* 0x001fc800078e00ff */
[----:B------:R-:W-:-:S04]  /*2fe0*/  IMAD.WIDE R8, R5, 0x2, R164 ;  /* 0x0000000205087825 */ /* 0x000fc800078e02a4 */
[----:B-1----:R-:W-:Y:S01]  /*2ff0*/  IMAD.SHL.U32 R10, R10, 0x10, RZ ;  /* 0x000000100a0a7824 */ /* 0x002fe200078e00ff */
[----:B------:R0:W4:Y:S01]  /*3000*/  @P1 LDG.E.U16 R154, desc[UR14][R8.64] ;  /* 0x0000000e089a1981 */ /* 0x000122000c1e1500 */
[----:B------:R-:W-:Y:S01]  /*3010*/  ISETP.GT.AND P0, PT, R4, 0x10, PT ;  /* 0x000000100400780c */ /* 0x000fe20003f04270 */
[----:B------:R-:W1:Y:S01]  /*3020*/  LDC R5, c[0x0][0x238] ;  /* 0x00008e00ff057b82 */ /* 0x000e620000000800 */
[----:B0-----:R-:W-:-:S07]  /*3030*/  IMAD.WIDE R8, R10, 0x2, R164 ;  /* 0x000000020a087825 */ /* 0x001fce00078e02a4 */
[----:B------:R-:W0:Y:S04]  /*3040*/  LDC R10, c[0x0][0x238] ;  /* 0x00008e00ff0a7b82 */ /* 0x000e280000000800 */
[----:B------:R5:W4:Y:S01]  /*3050*/  @P0 LDG.E.U16 R15, desc[UR14][R8.64] ;  /* 0x0000000e080f0981 */ /* 0x000b22000c1e1500 */
[----:B------:R-:W-:Y:S01]  /*3060*/  ISETP.GT.AND P1, PT, R4, 0x18, PT ;  /* 0x000000180400780c */ /* 0x000fe20003f24270 */
[----:B0-----:R-:W-:-:S04]  /*3070*/  IMAD R10, R10, 0x18, RZ ;  /* 0x000000180a0a7824 */ /* 0x001fc800078e02ff */
[----:B-----5:R-:W-:Y:S02]  /*3080*/  IMAD.WIDE R8, R10, 0x2, R164 ;  /* 0x000000020a087825 */ /* 0x020fe400078e02a4 */
[----:B------:R-:W0:Y:S01]  /*3090*/  LDC R10, c[0x0][0x238] ;  /* 0x00008e00ff0a7b82 */ /* 0x000e220000000800 */
[----:B------:R-:W-:Y:S02]  /*30a0*/  ISETP.GT.AND P0, PT, R4, 0x1, PT ;  /* 0x000000010400780c */ /* 0x000fe40003f04270 */
[----:B------:R-:W-:Y:S02]  /*30b0*/  PRMT R153, RZ, 0x7610, R153 ;  /* 0x00007610ff997816 */ /* 0x000fe40000000099 */
[----:B------:R-:W-:-:S04]  /*30c0*/  PRMT R14, RZ, 0x7610, R14 ;  /* 0x00007610ff0e7816 */ /* 0x000fc8000000000e */
[----:B------:R1:W5:Y:S02]  /*30d0*/  @P1 LDG.E.U16 R153, desc[UR14][R8.64] ;  /* 0x0000000e08991981 */ /* 0x000364000c1e1500 */
[----:B-1----:R-:W-:-:S04]  /*30e0*/  IMAD.WIDE R8, R5, 0x2, R164 ;  /* 0x0000000205087825 */ /* 0x002fc800078e02a4 */
[----:B0-----:R-:W-:Y:S01]  /*30f0*/  IMAD R10, R10, 0x9, RZ ;  /* 0x000000090a0a7824 */ /* 0x001fe200078e02ff */
[----:B------:R0:W5:Y:S03]  /*3100*/  @P0 LDG.E.U16 R14, desc[UR14][R8.64] ;  /* 0x0000000e080e0981 */ /* 0x000166000c1e1500 */
[----:B0-----:R-:W-:Y:S02]  /*3110*/  IMAD.WIDE R8, R10, 0x2, R164 ;  /* 0x000000020a087825 */ /* 0x001fe400078e02a4 */
[----:B------:R-:W0:Y:S01]  /*3120*/  LDC R10, c[0x0][0x238] ;  /* 0x00008e00ff0a7b82 */ /* 0x000e220000000800 */
[----:B------:R-:W-:Y:S02]  /*3130*/  ISETP.GT.AND P1, PT, R4, 0x9, PT ;  /* 0x000000090400780c */ /* 0x000fe40003f24270 */
[----:B------:R-:W-:-:S11]  /*3140*/  PRMT R152, RZ, 0x7610, R152 ;  /* 0x00007610ff987816 */ /* 0x000fd60000000098 */
[----:B------:R1:W5:Y:S01]  /*3150*/  @P1 LDG.E.U16 R152, desc[UR14][R8.64] ;  /* 0x0000000e08981981 */ /* 0x000362000c1e1500 */
[----:B0-----:R-:W-:-:S04]  /*3160*/  IMAD R10, R10, 0x11, RZ ;  /* 0x000000110a0a7824 */ /* 0x001fc800078e02ff */
[----:B-1----:R-:W-:Y:S02]  /*3170*/  IMAD.WIDE R8, R10, 0x2, R164 ;  /* 0x000000020a087825 */ /* 0x002fe400078e02a4 */
        /* <DEDUP_REMOVED lines=10> */
[----:B0-----:R-:W-:-:S04]  /*3220*/  IMAD.SHL.U32 R10, R10, 0x2, RZ ;  /* 0x000000020a0a7824 */ /* 0x001fc800078e00ff */
        /* <DEDUP_REMOVED lines=32> */
[C---:B------:R-:W-:Y:S02]  /*3430*/  ISETP.GT.AND P1, PT, R4.reuse, 0xb, PT ;  /* 0x0000000b0400780c */ /* 0x040fe40003f24270 */
[----:B------:R-:W-:Y:S02]  /*3440*/  PRMT R200, RZ, 0x7610, R200 ;  /* 0x00007610ffc87816 */ /* 0x000fe400000000c8 */
[----:B------:R-:W-:-:S09]  /*3450*/  ISETP.GT.AND P2, PT, R4, 0x13, PT ;  /* 0x000000130400780c */ /* 0x000fd20003f44270 */
[----:B------:R1:W5:Y:S01]  /*3460*/  @P1 LDG.E.U16 R200, desc[UR14][R8.64] ;  /* 0x0000000e08c81981 */ /* 0x000362000c1e1500 */
[----:B0-----:R-:W-:Y:S01]  /*3470*/  IMAD R10, R10, 0x13, RZ ;  /* 0x000000130a0a7824 */ /* 0x001fe200078e02ff */
[----:B-1----:R-:W-:-:S03]  /*3480*/  PRMT R9, RZ, 0x7610, R9 ;  /* 0x00007610ff097816 */ /* 0x002fc60000000009 */
[----:B------:R-:W-:-:S05]  /*3490*/  IMAD.WIDE R10, R10, 0x2, R164 ;  /* 0x000000020a0a7825 */ /* 0x000fca00078e02a4 */
[----:B------:R0:W5:Y:S02]  /*34a0*/  @P2 LDG.E.U16 R9, desc[UR14][R10.64] ;  /* 0x0000000e0a092981 */ /* 0x000164000c1e1500 */
[----:B0-----:R-:W0:Y:S01]  /*34b0*/  LDC R11, c[0x0][0x238] ;  /* 0x00008e00ff0b7b82 */ /* 0x001e220000000800 */
[C---:B------:R-:W-:Y:S02]  /*34c0*/  ISETP.GT.AND P0, PT, R4.reuse, 0x4, PT ;  /* 0x000000040400780c */ /* 0x040fe40003f04270 */
[----:B------:R-:W-:Y:S02]  /*34d0*/  PRMT R206, RZ, 0x7610, R206 ;  /* 0x00007610ffce7816 */ /* 0x000fe400000000ce */
[----:B------:R-:W-:Y:S01]  /*34e0*/  ISETP.GT.AND P3, PT, R4, 0x1b, PT ;  /* 0x0000001b0400780c */ /* 0x000fe20003f64270 */
[----:B0-----:R-:W-:-:S04]  /*34f0*/  IMAD.SHL.U32 R11, R11, 0x4, RZ ;  /* 0x000000040b0b7824 */ /* 0x001fc800078e00ff */
[----:B------:R-:W-:-:S05]  /*3500*/  IMAD.WIDE R10, R11, 0x2, R164 ;  /* 0x000000020b0a7825 */ /* 0x000fca00078e02a4 */
[----:B------:R0:W5:Y:S02]  /*3510*/  @P0 LDG.E.U16 R206, desc[UR14][R10.64] ;  /* 0x0000000e0ace0981 */ /* 0x000164000c1e1500 */
[----:B0-----:R-:W0:Y:S01]  /*3520*/  LDC R11, c[0x0][0x238] ;  /* 0x00008e00ff0b7b82 */ /* 0x001e220000000800 */
[----:B---3--:R-:W-:Y:S01]  /*3530*/  IMAD R18, R18, 0x1b, RZ ;  /* 0x0000001b12127824 */ /* 0x008fe200078e02ff */
[----:B------:R-:W-:-:S03]  /*3540*/  PRMT R204, RZ, 0x7610, R204 ;  /* 0x00007610ffcc7816 */ /* 0x000fc600000000cc */
[----:B------:R-:W-:Y:S01]  /*3550*/  IMAD.WIDE R18, R18, 0x2, R164 ;  /* 0x0000000212127825 */ /* 0x000fe200078e02a4 */
[----:B------:R-:W-:-:S04]  /*3560*/  ISETP.GT.AND P2, PT, R4, 0x6, PT ;  /* 0x000000060400780c */ /* 0x000fc80003f44270 */
[----:B------:R1:W3:Y:S01]  /*3570*/  @P3 LDG.E.U16 R204, desc[UR14][R18.64] ;  /* 0x0000000e12cc3981 */ /* 0x0002e2000c1e1500 */
[----:B------:R-:W-:Y:S01]  /*3580*/  PRMT R222, RZ, 0x7610, R222 ;  /* 0x00007610ffde7816 */ /* 0x000fe200000000de */
[----:B-1----:R-:W1:Y:S01]  /*3590*/  LDC R19, c[0x0][0x238] ;  /* 0x00008e00ff137b82 */ /* 0x002e620000000800 */
[----:B0-----:R-:W-:-:S04]  /*35a0*/  IMAD R11, R11, 0x6, RZ ;  /* 0x000000060b0b7824 */ /* 0x001fc800078e02ff */
[----:B------:R-:W-:-:S05]  /*35b0*/  IMAD.WIDE R10, R11, 0x2, R164 ;  /* 0x000000020b0a7825 */ /* 0x000fca00078e02a4 */
[----:B------:R0:W3:Y:S01]  /*35c0*/  @P2 LDG.E.U16 R222, desc[UR14][R10.64] ;  /* 0x0000000e0ade2981 */ /* 0x0000e2000c1e1500 */
[----:B------:R-:W-:Y:S01]  /*35d0*/  ISETP.GT.AND P1, PT, R4, 0x5, PT ;  /* 0x000000050400780c */ /* 0x000fe20003f24270 */
[----:B0-----:R-:W0:Y:S01]  /*35e0*/  LDC R11, c[0x0][0x238] ;  /* 0x00008e00ff0b7b82 */ /* 0x001e220000000800 */
[----:B-1----:R-:W-:Y:S01]  /*35f0*/  IMAD R19, R19, 0x5, RZ ;  /* 0x0000000513137824 */ /* 0x002fe200078e02ff */
[----:B------:R-:W-:-:S03]  /*3600*/  PRMT R214, RZ, 0x7610, R214 ;  /* 0x00007610ffd67816 */ /* 0x000fc600000000d6 */
[----:B------:R-:W-:-:S07]  /*3610*/  IMAD.WIDE R18, R19, 0x2, R164 ;  /* 0x0000000213127825 */ /* 0x000fce00078e02a4 */
[----:B------:R1:W3:Y:S01]  /*3620*/  @P1 LDG.E.U16 R214, desc[UR14][R18.64] ;  /* 0x0000000e12d61981 */ /* 0x0002e2000c1e1500 */
[C---:B------:R-:W-:Y:S02]  /*3630*/  ISETP.GT.AND P1, PT, R4.reuse, 0x14, PT ;  /* 0x000000140400780c */ /* 0x040fe40003f24270 */
[----:B------:R-:W-:Y:S02]  /*3640*/  PRMT R210, RZ, 0x7610, R210 ;  /* 0x00007610ffd27816 */ /* 0x000fe400000000d2 */
[----:B------:R-:W-:Y:S02]  /*3650*/  ISETP.GT.AND P0, PT, R4, 0x7, PT ;  /* 0x000000070400780c */ /* 0x000fe40003f04270 */
[----:B------:R-:W-:Y:S02]  /*3660*/  PRMT R231, RZ, 0x7610, R231 ;  /* 0x00007610ffe77816 */ /* 0x000fe400000000e7 */
[----:B------:R-:W-:Y:S01]  /*3670*/  PRMT R212, RZ, 0x7610, R212 ;  /* 0x00007610ffd47816 */ /* 0x000fe200000000d4 */
[----:B-1----:R-:W1:Y:S01]  /*3680*/  LDC R19, c[0x0][0x238] ;  /* 0x00008e00ff137b82 */ /* 0x002e620000000800 */
[----:B0-----:R-:W-:-:S04]  /*3690*/  IMAD R11, R11, 0x14, RZ ;  /* 0x000000140b0b7824 */ /* 0x001fc800078e02ff */
[----:B------:R-:W-:-:S05]  /*36a0*/  IMAD.WIDE R10, R11, 0x2, R164 ;  /* 0x000000020b0a7825 */ /* 0x000fca00078e02a4 */
[----:B------:R0:W3:Y:S02]  /*36b0*/  @P1 LDG.E.U16 R210, desc[UR14][R10.64] ;  /* 0x0000000e0ad21981 */ /* 0x0000e4000c1e1500 */
[----:B0-----:R-:W0:Y:S02]  /*36c0*/  LDC R11, c[0x0][0x238] ;  /* 0x00008e00ff0b7b82 */ /* 0x001e240000000800 */
[----:B0-----:R-:W-:-:S04]  /*36d0*/  IMAD R11, R11, 0x7, RZ ;  /* 0x000000070b0b7824 */ /* 0x001fc800078e02ff */
[----:B------:R-:W-:-:S05]  /*36e0*/  IMAD.WIDE R10, R11, 0x2, R164 ;  /* 0x000000020b0a7825 */ /* 0x000fca00078e02a4 */
[----:B------:R0:W3:Y:S02]  /*36f0*/  @P0 LDG.E.U16 R231, desc[UR14][R10.64] ;  /* 0x0000000e0ae70981 */ /* 0x0000e4000c1e1500 */
[----:B0-----:R-:W0:Y:S01]  /*3700*/  LDC R11, c[0x0][0x238] ;  /* 0x00008e00ff0b7b82 */ /* 0x001e220000000800 */
[----:B------:R-:W-:Y:S01]  /*3710*/  ISETP.GT.AND P1, PT, R4, 0x1c, PT ;  /* 0x0000001c0400780c */ /* 0x000fe20003f24270 */
[----:B0-----:R-:W-:-:S04]  /*3720*/  IMAD R11, R11, 0x1c, RZ ;  /* 0x0000001c0b0b7824 */ /* 0x001fc800078e02ff */
[----:B------:R-:W-:-:S08]  /*3730*/  IMAD.WIDE R10, R11, 0x2, R164 ;  /* 0x000000020b0a7825 */ /* 0x000fd000078e02a4 */
[----:B------:R0:W3:Y:S02]  /*3740*/  @P1 LDG.E.U16 R212, desc[UR14][R10.64] ;  /* 0x0000000e0ad41981 */ /* 0x0000e4000c1e1500 */
[----:B0-----:R-:W0:Y:S01]  /*3750*/  LDC R11, c[0x0][0x238] ;  /* 0x00008e00ff0b7b82 */ /* 0x001e220000000800 */
[----:B------:R-:W-:Y:S02]  /*3760*/  ISETP.GT.AND P0, PT, R4, 0xd, PT ;  /* 0x0000000d0400780c */ /* 0x000fe40003f04270 */
[----:B------:R-:W-:Y:S01]  /*3770*/  PRMT R216, RZ, 0x7610, R216 ;  /* 0x00007610ffd87816 */ /* 0x000fe200000000d8 */
[----:B0-----:R-:W-:-:S04]  /*3780*/  IMAD R11, R11, 0xd, RZ ;  /* 0x0000000d0b0b7824 */ /* 0x001fc800078e02ff */
[----:B------:R-:W-:-:S06]  /*3790*/  IMAD.WIDE R10, R11, 0x2, R164 ;  /* 0x000000020b0a7825 */ /* 0x000fcc00078e02a4 */
        /* <DEDUP_REMOVED lines=32> */
[C---:B------:R-:W-:Y:S02]  /*39a0*/  ISETP.GT.AND P0, PT, R4.reuse, 0x17, PT ;  /* 0x000000170400780c */ /* 0x040fe40003f04270 */
[----:B------:R-:W-:Y:S02]  /*39b0*/  PRMT R229, RZ, 0x7610, R229 ;  /* 0x00007610ffe57816 */ /* 0x000fe400000000e5 */
[----:B------:R-:W-:Y:S01]  /*39c0*/  ISETP.GT.AND P3, PT, R4, 0xc, PT ;  /* 0x0000000c0400780c */ /* 0x000fe20003f64270 */
[----:B-1----:R-:W-:Y:S02]  /*39d0*/  IMAD R19, R19, 0xc, RZ ;  /* 0x0000000c13137824 */ /* 0x002fe400078e02ff */
[----:B0-----:R-:W-:-:S04]  /*39e0*/  IMAD R11, R11, 0x17, RZ ;  /* 0x000000170b0b7824 */ /* 0x001fc800078e02ff */
[----:B------:R-:W-:-:S05]  /*39f0*/  IMAD.WIDE R10, R11, 0x2, R164 ;  /* 0x000000020b0a7825 */ /* 0x000fca00078e02a4 */
[----:B------:R0:W3:Y:S02]  /*3a00*/  @P0 LDG.E.U16 R229, desc[UR14][R10.64] ;  /* 0x0000000e0ae50981 */ /* 0x0000e4000c1e1500 */
[----:B0-----:R-:W0:Y:S01]  /*3a10*/  LDC R11, c[0x0][0x238] ;  /* 0x00008e00ff0b7b82 */ /* 0x001e220000000800 */
[----:B------:R-:W-:Y:S01]  /*3a20*/  PRMT R208, RZ, 0x7610, R208 ;  /* 0x00007610ffd07816 */ /* 0x000fe200000000d0 */
[----:B------:R-:W-:Y:S01]  /*3a30*/  IMAD.WIDE R18, R19, 0x2, R164 ;  /* 0x0000000213127825 */ /* 0x000fe200078e02a4 */
[----:B------:R-:W-:-:S04]  /*3a40*/  ISETP.GT.AND P1, PT, R4, 0x1e, PT ;  /* 0x0000001e0400780c */ /* 0x000fc80003f24270 */
[----:B------:R-:W3:Y:S01]  /*3a50*/  @P3 LDG.E.U16 R208, desc[UR14][R18.64] ;  /* 0x0000000e12d03981 */ /* 0x000ee2000c1e1500 */
[----:B------:R-:W-:Y:S01]  /*3a60*/  PRMT R232, RZ, 0x7610, R232 ;  /* 0x00007610ffe87816 */ /* 0x000fe200000000e8 */
[----:B0-----:R-:W-:-:S04]  /*3a70*/  IMAD R11, R11, 0x1e, RZ ;  /* 0x0000001e0b0b7824 */ /* 0x001fc800078e02ff */
[----:B------:R-:W-:-:S05]  /*3a80*/  IMAD.WIDE R10, R11, 0x2, R164 ;  /* 0x000000020b0a7825 */ /* 0x000fca00078e02a4 */
[----:B------:R0:W3:Y:S02]  /*3a90*/  @P1 LDG.E.U16 R232, desc[UR14][R10.64] ;  /* 0x0000000e0ae81981 */ /* 0x0000e4000c1e1500 */
[----:B0-----:R-:W0:Y:S01]  /*3aa0*/  LDC R11, c[0x0][0x238] ;  /* 0x00008e00ff0b7b82 */ /* 0x001e220000000800 */
[----:B------:R-:W-:Y:S02]  /*3ab0*/  ISETP.GT.AND P2, PT, R4, 0x1f, PT ;  /* 0x0000001f0400780c */ /* 0x000fe40003f44270 */
[----:B------:R-:W-:Y:S02]  /*3ac0*/  PRMT R228, RZ, 0x7610, R228 ;  /* 0x00007610ffe47816 */ /* 0x000fe400000000e4 */
[----:B------:R-:W-:Y:S01]  /*3ad0*/  LOP3.LUT R171, R171, R170, RZ, 0x3c, !PT ;  /* 0x000000aaabab7212 */ /* 0x000fe200078e3cff */
[----:B0-----:R-:W-:-:S04]  /*3ae0*/  IMAD R11, R11, 0x1f, RZ ;  /* 0x0000001f0b0b7824 */ /* 0x001fc800078e02ff */
[----:B------:R-:W-:-:S05]  /*3af0*/  IMAD.WIDE R10, R11, 0x2, R164 ;  /* 0x000000020b0a7825 */ /* 0x000fca00078e02a4 */
[----:B------:R0:W3:Y:S01]  /*3b00*/  @P2 LDG.E.U16 R228, desc[UR14][R10.64] ;  /* 0x0000000e0ae42981 */ /* 0x0000e2000c1e1500 */
[----:B------:R-:W-:Y:S01]  /*3b10*/  BAR.SYNC.DEFER_BLOCKING 0x0 ;  /* 0x0000000000007b1d */ /* 0x000fe20000010000 */
[----:B------:R-:W-:Y:S02]  /*3b20*/  LOP3.LUT R170, R171, R170, RZ, 0x3c, !PT ;  /* 0x000000aaabaa7212 */ /* 0x000fe400078e3cff */
[----:B------:R-:W-:Y:S02]  /*3b30*/  ISETP.GE.AND P0, PT, R7, R4, PT ;  /* 0x000000040700720c */ /* 0x000fe40003f06270 */
[----:B------:R-:W-:Y:S02]  /*3b40*/  LOP3.LUT R171, R171, R170, RZ, 0x3c, !PT ;  /* 0x000000aaabab7212 */ /* 0x000fe400078e3cff */
[----:B------:R-:W-:Y:S01]  /*3b50*/  PRMT R227, RZ, 0x7610, R227 ;  /* 0x00007610ffe37816 */ /* 0x000fe200000000e3 */
[----:B0-----:R-:W-:Y:S01]  /*3b60*/  IMAD.WIDE R10, R236, 0x2, R170 ;  /* 0x00000002ec0a7825 */ /* 0x001fe200078e02aa */
[----:B------:R-:W-:-:S02]  /*3b70*/  PRMT R19, RZ, 0x7610, R19 ;  /* 0x00007610ff137816 */ /* 0x000fc40000000013 */
[----:B------:R-:W-:-:S05]  /*3b80*/  PRMT R226, RZ, 0x7610, R226 ;  /* 0x00007610ffe27816 */ /* 0x000fca00000000e2 */
[----:B------:R0:W3:Y:S02]  /*3b90*/  @!P0 LDG.E.U16 R227, desc[UR14][R10.64] ;  /* 0x0000000e0ae38981 */ /* 0x0000e4000c1e1500 */
[----:B0-----:R-:W-:-:S05]  /*3ba0*/  IMAD.WIDE R10, R236, 0x2, R160 ;  /* 0x00000002ec0a7825 */ /* 0x001fca00078e02a0 */
[----:B------:R0:W3:Y:S01]  /*3bb0*/  @!P0 LDG.E.U16 R19, desc[UR14][R10.64] ;  /* 0x0000000e0a138981 */ /* 0x0000e2000c1e1500 */
[----:B------:R-:W-:Y:S01]  /*3bc0*/  PRMT R18, RZ, 0x7610, R18 ;  /* 0x00007610ff127816 */ /* 0x000fe20000000012 */
[----:B0-----:R-:W-:-:S05]  /*3bd0*/  IMAD.WIDE R10, R236, 0x2, R168 ;  /* 0x00000002ec0a7825 */ /* 0x001fca00078e02a8 */
[----:B------:R0:W3:Y:S01]  /*3be0*/  @!P0 LDG.E.U16 R226, desc[UR14][R10.64] ;  /* 0x0000000e0ae28981 */ /* 0x0000e2000c1e1500 */
[----:B------:R-:W-:Y:S01]  /*3bf0*/  PRMT R225, RZ, 0x7610, R225 ;  /* 0x00007610ffe17816 */ /* 0x000fe200000000e1 */
[----:B0-----:R-:W-:-:S05]  /*3c00*/  IMAD.WIDE R10, R236, 0x2, R166 ;  /* 0x00000002ec0a7825 */ /* 0x001fca00078e02a6 */
[----:B------:R0:W3:Y:S01]  /*3c10*/  @!P0 LDG.E.U16 R18, desc[UR14][R10.64] ;  /* 0x0000000e0a128981 */ /* 0x0000e2000c1e1500 */
[----:B------:R-:W-:Y:S02]  /*3c20*/  PRMT R17, RZ, 0x7610, R17 ;  /* 0x00007610ff117816 */ /* 0x000fe40000000011 */
[----:B------:R-:W-:Y:S01]  /*3c30*/  LOP3.LUT R173, R173, R172, RZ, 0x3c, !PT ;  /* 0x000000acadad7212 */ /* 0x000fe200078e3cff */
[----:B0-----:R-:W-:-:S03]  /*3c40*/  IMAD.WIDE R10, R236, 0x2, R156 ;  /* 0x00000002ec0a7825 */ /* 0x001fc600078e029c */
[C---:B------:R-:W-:Y:S02]  /*3c50*/  LOP3.LUT R172, R173.reuse, R172, RZ, 0x3c, !PT ;  /* 0x000000acadac7212 */ /* 0x040fe400078e3cff */
[----:B------:R0:W3:Y:S01]  /*3c60*/  @!P0 LDG.E.U16 R225, desc[UR14][R10.64] ;  /* 0x0000000e0ae18981 */ /* 0x0000e2000c1e1500 */
[----:B------:R-:W-:Y:S02]  /*3c70*/  PRMT R224, RZ, 0x7610, R224 ;  /* 0x00007610ffe07816 */ /* 0x000fe400000000e0 */
[----:B------:R-:W-:Y:S01]  /*3c80*/  LOP3.LUT R173, R173, R172, RZ, 0x3c, !PT ;  /* 0x000000acadad7212 */ /* 0x000fe200078e3cff */
[----:B0-----:R-:W-:-:S05]  /*3c90*/  IMAD.WIDE R10, R236, 0x2, R162 ;  /* 0x00000002ec0a7825 */ /* 0x001fca00078e02a2 */
[----:B------:R0:W3:Y:S01]  /*3ca0*/  @!P0 LDG.E.U16 R17, desc[UR14][R10.64] ;  /* 0x0000000e0a118981 */ /* 0x0000e2000c1e1500 */
[----:B------:R-:W-:-:S03]  /*3cb0*/  LOP3.LUT R177, R177, R176, RZ, 0x3c, !PT ;  /* 0x000000b0b1b17212 */ /* 0x000fc600078e3cff */
[----:B--2---:R1:W-:Y:S01]  /*3cc0*/  STS.U16 [R2+UR12], R16 ;  /* 0x0000001002007988 */ /* 0x0043e2000800040c */
[----:B0-----:R-:W-:Y:S01]  /*3cd0*/  IMAD.WIDE R10, R236, 0x2, R158 ;  /* 0x00000002ec0a7825 */ /* 0x001fe200078e029e */
[----:B-1----:R-:W-:-:S04]  /*3ce0*/  PRMT R16, RZ, 0x7610, R16 ;  /* 0x00007610ff107816 */ /* 0x002fc80000000010 */
[----:B------:R0:W2:Y:S01]  /*3cf0*/  @!P0 LDG.E.U16 R224, desc[UR14][R10.64] ;  /* 0x0000000e0ae08981 */ /* 0x0000a2000c1e1500 */
[----:B------:R-:W-:Y:S02]  /*3d00*/  LOP3.LUT R176, R177, R176, RZ, 0x3c, !PT ;  /* 0x000000b0b1b07212 */ /* 0x000fe400078e3cff */
[----:B------:R-:W-:Y:S02]  /*3d10*/  PRMT R155, RZ, 0x7610, R155 ;  /* 0x00007610ff9b7816 */ /* 0x000fe4000000009b */
[----:B------:R-:W-:Y:S01]  /*3d20*/  LOP3.LUT R179, R179, R178, RZ, 0x3c, !PT ;  /* 0x000000b2b3b37212 */ /* 0x000fe200078e3cff */
[----:B0-----:R-:W-:Y:S01]  /*3d30*/  IMAD.WIDE R10, R236, 0x2, R172 ;  /* 0x00000002ec0a7825 */ /* 0x001fe200078e02ac */
[----:B------:R-:W-:-:S04]  /*3d40*/  LOP3.LUT R177, R177, R176, RZ, 0x3c, !PT ;  /* 0x000000b0b1b17212 */ /* 0x000fc800078e3cff */
[----:B------:R0:W2:Y:S01]  /*3d50*/  @!P0 LDG.E.U16 R16, desc[UR14][R10.64] ;  /* 0x0000000e0a108981 */ /* 0x0000a2000c1e1500 */
[----:B------:R-:W-:-:S03]  /*3d60*/  LOP3.LUT R178, R179, R178, RZ, 0x3c, !PT ;  /* 0x000000b2b3b27212 */ /* 0x000fc600078e3cff */
[----:B----4-:R1:W-:Y:S01]  /*3d70*/  STS.U16 [R2+UR12+0x800], R15 ;  /* 0x0008000f02007988 */ /* 0x0103e2000800040c */
[----:B0-----:R-:W-:Y:S01]  /*3d80*/  IMAD.WIDE R10, R236, 0x2, R174 ;  /* 0x00000002ec0a7825 */ /* 0x001fe200078e02ae */
[----:B------:R-:W-:Y:S02]  /*3d90*/  LOP3.LUT R179, R179, R178, RZ, 0x3c, !PT ;  /* 0x000000b2b3b37212 */ /* 0x000fe400078e3cff */
[----:B-1----:R-:W-:Y:S02]  /*3da0*/  PRMT R15, RZ, 0x7610, R15 ;  /* 0x00007610ff0f7816 */ /* 0x002fe4000000000f */
[----:B------:R0:W4:Y:S01]  /*3db0*/  @!P0 LDG.E.U16 R155, desc[UR14][R10.64] ;  /* 0x0000000e0a9b8981 */ /* 0x000122000c1e1500 */
[----:B------:R-:W-:-:S03]  /*3dc0*/  LOP3.LUT R181, R181, R180, RZ, 0x3c, !PT ;  /* 0x000000b4b5b57212 */ /* 0x000fc600078e3cff */
[----:B------:R1:W-:Y:S01]  /*3dd0*/  STS.U16 [R2+UR12+0x400], R154 ;  /* 0x0004009a02007988 */ /* 0x0003e2000800040c */
[----:B0-----:R-:W-:Y:S01]  /*3de0*/  IMAD.WIDE R10, R236, 0x2, R176 ;  /* 0x00000002ec0a7825 */ /* 0x001fe200078e02b0 */
[----:B-1----:R-:W-:-:S04]  /*3df0*/  PRMT R154, RZ, 0x7610, R154 ;  /* 0x00007610ff9a7816 */ /* 0x002fc8000000009a */
[----:B------:R0:W4:Y:S01]  /*3e00*/  @!P0 LDG.E.U16 R15, desc[UR14][R10.64] ;  /* 0x0000000e0a0f8981 */ /* 0x000122000c1e1500 */
[----:B------:R-:W-:Y:S01]  /*3e10*/  LOP3.LUT R180, R181, R180, RZ, 0x3c, !PT ;  /* 0x000000b4b5b47212 */ /* 0x000fe200078e3cff */
[----:B0-----:R-:W-:-:S03]  /*3e20*/  IMAD.WIDE R10, R236, 0x2, R178 ;  /* 0x00000002ec0a7825 */ /* 0x001fc600078e02b2 */
[----:B------:R-:W-:Y:S02]  /*3e30*/  LOP3.LUT R181, R181, R180, RZ, 0x3c, !PT ;  /* 0x000000b4b5b57212 */ /* 0x000fe400078e3cff */
[----:B------:R0:W4:Y:S01]  /*3e40*/  @!P0 LDG.E.U16 R154, desc[UR14][R10.64] ;  /* 0x0000000e0a9a8981 */ /* 0x000122000c1e1500 */
[----:B------:R-:W-:-:S03]  /*3e50*/  LOP3.LUT R183, R183, R182, RZ, 0x3c, !PT ;  /* 0x000000b6b7b77212 */ /* 0x000fc600078e3cff */
[----:B-----5:R-:W-:Y:S01]  /*3e60*/  STS.U16 [R2+UR12+0xc00], R153 ;  /* 0x000c009902007988 */ /* 0x020fe2000800040c */
[----:B0-----:R-:W-:-:S05]  /*3e70*/  LOP3.LUT R11, R2, 0x10, RZ, 0x3c, !PT ;  /* 0x00000010020b7812 */ /* 0x001fca00078e3cff */
[----:B------:R0:W-:Y:S01]  /*3e80*/  STS.U16 [R11+UR12+0x80], R14 ;  /* 0x0000800e0b007988 */ /* 0x0001e2000800040c */
[C---:B------:R-:W-:Y:S02]  /*3e90*/  LOP3.LUT R182, R183.reuse, R182, RZ, 0x3c, !PT ;  /* 0x000000b6b7b67212 */ /* 0x040fe400078e3cff */
[----:B0-----:R-:W-:Y:S01]  /*3ea0*/  PRMT R14, RZ, 0x7610, R14 ;  /* 0x00007610ff0e7816 */ /* 0x001fe2000000000e */
[----:B------:R-:W-:Y:S01]  /*3eb0*/  IMAD.WIDE R10, R236, 0x2, R180 ;  /* 0x00000002ec0a7825 */ /* 0x000fe200078e02b4 */
[----:B------:R-:W-:-:S04]  /*3ec0*/  LOP3.LUT R183, R183, R182, RZ, 0x3c, !PT ;  /* 0x000000b6b7b77212 */ /* 0x000fc800078e3cff */
[----:B------:R0:W5:Y:S01]  /*3ed0*/  @!P0 LDG.E.U16 R14, desc[UR14][R10.64] ;  /* 0x0000000e0a0e8981 */ /* 0x000162000c1e1500 */
[----:B------:R-:W-:Y:S02]  /*3ee0*/  PRMT R153, RZ, 0x7610, R153 ;  /* 0x00007610ff997816 */ /* 0x000fe40000000099 */
[----:B------:R-:W-:Y:S02]  /*3ef0*/  LOP3.LUT R185, R185, R184, RZ, 0x3c, !PT ;  /* 0x000000b8b9b97212 */ /* 0x000fe400078e3cff */
[----:B0-----:R-:W-:-:S05]  /*3f00*/  LOP3.LUT R11, R2, 0x10, RZ, 0x3c, !PT ;  /* 0x00000010020b7812 */ /* 0x001fca00078e3cff */
[----:B------:R0:W-:Y:S01]  /*3f10*/  STS.U16 [R11+UR12+0x480], R152 ;  /* 0x000480980b007988 */ /* 0x0001e2000800040c */
[----:B------:R-:W-:Y:S01]  /*3f20*/  LOP3.LUT R184, R185, R184, RZ, 0x3c, !PT ;  /* 0x000000b8b9b87212 */ /* 0x000fe200078e3cff */
[----:B0-----:R-:W-:-:S03]  /*3f30*/  IMAD.WIDE R10, R236, 0x2, R182 ;  /* 0x00000002ec0a7825 */ /* 0x001fc600078e02b6 */
[----:B------:R-:W-:Y:S02]  /*3f40*/  LOP3.LUT R185, R185, R184, RZ, 0x3c, !PT ;  /* 0x000000b8b9b97212 */ /* 0x000fe400078e3cff */
[----:B------:R0:W5:Y:S01]  /*3f50*/  @!P0 LDG.E.U16 R153, desc[UR14][R10.64] ;  /* 0x0000000e0a998981 */ /* 0x000162000c1e1500 */
[----:B------:R-:W-:Y:S02]  /*3f60*/  LOP3.LUT R187, R187, R186, RZ, 0x3c, !PT ;  /* 0x000000babbbb7212 */ /* 0x000fe400078e3cff */
        /* <DEDUP_REMOVED lines=14> */
[----:B------:R0:W5:Y:S02]  /*4050*/  @!P0 LDG.E.U16 R152, desc[UR14][R10.64] ;  /* 0x0000000e0a988981 */ /* 0x000164000c1e1500 */
[----:B0-----:R-:W-:-:S05]  /*4060*/  LOP3.LUT R11, R2, 0x20, RZ, 0x3c, !PT ;  /* 0x00000020020b7812 */ /* 0x001fca00078e3cff */
[----:B------:R0:W-:Y:S01]  /*4070*/  STS.U16 [R11+UR12+0x100], R12 ;  /* 0x0001000c0b007988 */ /* 0x0001e2000800040c */
[----:B------:R-:W-:Y:S02]  /*4080*/  LOP3.LUT R193, R193, R192, RZ, 0x3c, !PT ;  /* 0x000000c0c1c17212 */ /* 0x000fe400078e3cff */
[----:B0-----:R-:W-:Y:S01]  /*4090*/  PRMT R12, RZ, 0x7610, R12 ;  /* 0x00007610ff0c7816 */ /* 0x001fe2000000000c */
[----:B------:R-:W-:-:S05]  /*40a0*/  IMAD.WIDE R10, R236, 0x2, R188 ;  /* 0x00000002ec0a7825 */ /* 0x000fca00078e02bc */
[----:B------:R0:W5:Y:S01]  /*40b0*/  @!P0 LDG.E.U16 R12, desc[UR14][R10.64] ;  /* 0x0000000e0a0c8981 */ /* 0x000162000c1e1500 */
[C---:B------:R-:W-:Y:S02]  /*40c0*/  LOP3.LUT R192, R193.reuse, R192, RZ, 0x3c, !PT ;  /* 0x000000c0c1c07212 */ /* 0x040fe400078e3cff */
[----:B------:R-:W-:Y:S02]  /*40d0*/  PRMT R23, RZ, 0x7610, R23 ;  /* 0x00007610ff177816 */ /* 0x000fe40000000017 */
[----:B0-----:R-:W-:Y:S02]  /*40e0*/  LOP3.LUT R11, R2, 0x20, RZ, 0x3c, !PT ;  /* 0x00000020020b7812 */ /* 0x001fe400078e3cff */
[----:B------:R-:W-:-:S03]  /*40f0*/  LOP3.LUT R193, R193, R192, RZ, 0x3c, !PT ;  /* 0x000000c0c1c17212 */ /* 0x000fc600078e3cff */
[----:B------:R0:W-:Y:S01]  /*4100*/  STS.U16 [R11+UR12+0x500], R21 ;  /* 0x000500150b007988 */ /* 0x0001e2000800040c */
[----:B------:R-:W-:Y:S01]  /*4110*/  LOP3.LUT R195, R195, R194, RZ, 0x3c, !PT ;  /* 0x000000c2c3c37212 */ /* 0x000fe200078e3cff */
[----:B0-----:R-:W-:Y:S01]  /*4120*/  IMAD.WIDE R10, R236, 0x2, R190 ;  /* 0x00000002ec0a7825 */ /* 0x001fe200078e02be */
[----:B------:R-:W-:-:S04]  /*4130*/  LOP3.LUT R21, R2, 0x20, RZ, 0x3c, !PT ;  /* 0x0000002002157812 */ /* 0x000fc800078e3cff */
[----:B------:R0:W5:Y:S04]  /*4140*/  @!P0 LDG.E.U16 R23, desc[UR14][R10.64] ;  /* 0x0000000e0a178981 */ /* 0x000168000c1e1500 */
[----:B------:R1:W-:Y:S01]  /*4150*/  STS.U16 [R21+UR12+0x900], R20 ;  /* 0x0009001415007988 */ /* 0x0003e2000800040c */
[C---:B------:R-:W-:Y:S02]  /*4160*/  LOP3.LUT R194, R195.reuse, R194, RZ, 0x3c, !PT ;  /* 0x000000c2c3c27212 */ /* 0x040fe400078e3cff */
[----:B0-----:R-:W-:Y:S01]  /*4170*/  PRMT R11, RZ, 0x7610, R11 ;  /* 0x00007610ff0b7816 */ /* 0x001fe2000000000b */
[----:B-1----:R-:W-:Y:S01]  /*4180*/  IMAD.WIDE R20, R236, 0x2, R192 ;  /* 0x00000002ec147825 */ /* 0x002fe200078e02c0 */
[----:B------:R-:W-:-:S04]  /*4190*/  LOP3.LUT R195, R195, R194, RZ, 0x3c, !PT ;  /* 0x000000c2c3c37212 */ /* 0x000fc800078e3cff */
[----:B------:R0:W5:Y:S02]  /*41a0*/  @!P0 LDG.E.U16 R11, desc[UR14][R20.64] ;  /* 0x0000000e140b8981 */ /* 0x000164000c1e1500 */
[----:B0-----:R-:W-:-:S05]  /*41b0*/  LOP3.LUT R21, R2, 0x20, RZ, 0x3c, !PT ;  /* 0x0000002002157812 */ /* 0x001fca00078e3cff */
[----:B------:R0:W-:Y:S02]  /*41c0*/  STS.U16 [R21+UR12+0xd00], R22 ;  /* 0x000d001615007988 */ /* 0x0001e4000800040c */
[----:B0-----:R-:W-:Y:S01]  /*41d0*/  PRMT R22, RZ, 0x7610, R22 ;  /* 0x00007610ff167816 */ /* 0x001fe20000000016 */
[----:B------:R-:W-:-:S05]  /*41e0*/  IMAD.WIDE R20, R236, 0x2, R194 ;  /* 0x00000002ec147825 */ /* 0x000fca00078e02c2 */
[----:B------:R0:W5:Y:S01]  /*41f0*/  @!P0 LDG.E.U16 R22, desc[UR14][R20.64] ;  /* 0x0000000e14168981 */ /* 0x000162000c1e1500 */
[----:B------:R-:W-:Y:S02]  /*4200*/  LOP3.LUT R199, R199, R198, RZ, 0x3c, !PT ;  /* 0x000000c6c7c77212 */ /* 0x000fe400078e3cff */
[----:B0-----:R-:W-:-:S05]  /*4210*/  LOP3.LUT R21, R2, 0x30, RZ, 0x3c, !PT ;  /* 0x0000003002157812 */ /* 0x001fca00078e3cff */
[----:B------:R0:W-:Y:S01]  /*4220*/  STS.U16 [R21+UR12+0x180], R197 ;  /* 0x000180c515007988 */ /* 0x0001e2000800040c */
[----:B------:R-:W-:Y:S02]  /*4230*/  LOP3.LUT R198, R199, R198, RZ, 0x3c, !PT ;  /* 0x000000c6c7c67212 */ /* 0x000fe400078e3cff */
[----:B------:R-:W-:Y:S01]  /*4240*/  PRMT R10, RZ, 0x7610, R10 ;  /* 0x00007610ff0a7816 */ /* 0x000fe2000000000a */
[----:B0-----:R-:W-:Y:S02]  /*4250*/  IMAD.MOV.U32 R197, RZ, RZ, R196 ;  /* 0x000000ffffc57224 */ /* 0x001fe400078e00c4 */
[----:B------:R-:W-:Y:S01]  /*4260*/  IMAD.MOV.U32 R196, RZ, RZ, R201 ;  /* 0x000000ffffc47224 */ /* 0x000fe200078e00c9 */
[----:B------:R-:W-:-:S03]  /*4270*/  LOP3.LUT R201, R2, 0x30, RZ, 0x3c, !PT ;  /* 0x0000003002c97812 */ /* 0x000fc600078e3cff */
[C---:B------:R-:W-:Y:S01]  /*4280*/  IMAD.WIDE R20, R236.reuse, 0x2, R196 ;  /* 0x00000002ec147825 */ /* 0x040fe200078e02c4 */
[----:B------:R-:W-:Y:S01]  /*4290*/  LOP3.LUT R199, R199, R198, RZ, 0x3c, !PT ;  /* 0x000000c6c7c77212 */ /* 0x000fe200078e3cff */
[----:B------:R0:W-:Y:S04]  /*42a0*/  STS.U16 [R201+UR12+0x580], R200 ;  /* 0x000580c8c9007988 */ /* 0x0001e8000800040c */
[----:B------:R1:W5:Y:S01]  /*42b0*/  @!P0 LDG.E.U16 R10, desc[UR14][R20.64] ;  /* 0x0000000e140a8981 */ /* 0x000362000c1e1500 */
[----:B0-----:R-:W-:Y:S01]  /*42c0*/  IMAD.WIDE R200, R236, 0x2, R198 ;  /* 0x00000002ecc87825 */ /* 0x001fe200078e02c6 */
[----:B-1----:R-:W-:-:S06]  /*42d0*/  PRMT R21, RZ, 0x7610, R21 ;  /* 0x00007610ff157816 */ /* 0x002fcc0000000015 */
[----:B------:R0:W5:Y:S02]  /*42e0*/  @!P0 LDG.E.U16 R21, desc[UR14][R200.64] ;  /* 0x0000000ec8158981 */ /* 0x000164000c1e1500 */
[----:B0-----:R-:W-:Y:S01]  /*42f0*/  LOP3.LUT R201, R2, 0x30, RZ, 0x3c, !PT ;  /* 0x0000003002c97812 */ /* 0x001fe200078e3cff */
[----:B------:R-:W-:-:S04]  /*4300*/  IMAD.MOV.U32 R200, RZ, RZ, R203 ;  /* 0x000000ffffc87224 */ /* 0x000fc800078e00cb */
[----:B------:R0:W-:Y:S02]  /*4310*/  STS.U16 [R201+UR12+0x980], R9 ;  /* 0x00098009c9007988 */ /* 0x0001e4000800040c */
[----:B0-----:R-:W-:Y:S01]  /*4320*/  IMAD.MOV.U32 R201, RZ, RZ, R202 ;  /* 0x000000ffffc97224 */ /* 0x001fe200078e00ca */
[----:B------:R-:W-:Y:S01]  /*4330*/  PRMT R9, RZ, 0x7610, R9 ;  /* 0x00007610ff097816 */ /* 0x000fe20000000009 */
[----:B------:R-:W-:-:S05]  /*4340*/  IMAD.WIDE R202, R236, 0x2, R200 ;  /* 0x00000002ecca7825 */ /* 0x000fca00078e02c8 */
[----:B------:R0:W5:Y:S01]  /*4350*/  @!P0 LDG.E.U16 R9, desc[UR14][R202.64] ;  /* 0x0000000eca098981 */ /* 0x000162000c1e1500 */
[----:B------:R-:W-:Y:S02]  /*4360*/  PRMT R20, RZ, 0x7610, R20 ;  /* 0x00007610ff147816 */ /* 0x000fe40000000014 */
[----:B0-----:R-:W-:Y:S01]  /*4370*/  LOP3.LUT R203, R2, 0x30, RZ, 0x3c, !PT ;  /* 0x0000003002cb7812 */ /* 0x001fe200078e3cff */
[----:B------:R-:W-:-:S04]  /*4380*/  IMAD.MOV.U32 R202, RZ, RZ, R207 ;  /* 0x000000ffffca7224 */ /* 0x000fc800078e00cf */
[----:B---3--:R0:W-:Y:S01]  /*4390*/  STS.U16 [R203+UR12+0xd80], R204 ;  /* 0x000d80cccb007988 */ /* 0x0081e2000800040c */
[----:B------:R-:W-:Y:S01]  /*43a0*/  LOP3.LUT R207, R2, 0x40, RZ, 0x3c, !PT ;  /* 0x0000004002cf7812 */ /* 0x000fe200078e3cff */
[----:B0-----:R-:W-:Y:S02]  /*43b0*/  IMAD.MOV.U32 R203, RZ, RZ, R205 ;  /* 0x000000ffffcb7224 */ /* 0x001fe400078e00cd */
[----:B------:R-:W-:Y:S02]  /*43c0*/  IMAD.WIDE R204, R236, 0x2, R202 ;  /* 0x00000002eccc7825 */ /* 0x000fe400078e02ca */
[----:B------:R0:W-:Y:S04]  /*43d0*/  STS.U16 [R207+UR12+0x200], R206 ;  /* 0x000200cecf007988 */ /* 0x0001e8000800040c */
[----:B------:R1:W3:Y:S01]  /*43e0*/  @!P0 LDG.E.U16 R20, desc[UR14][R204.64] ;  /* 0x0000000ecc148981 */ /* 0x0002e2000c1e1500 */
[----:B------:R-:W-:Y:S01]  /*43f0*/  PRMT R233, RZ, 0x7610, R233 ;  /* 0x00007610ffe97816 */ /* 0x000fe200000000e9 */
[----:B-1----:R-:W-:-:S02]  /*4400*/  IMAD.MOV.U32 R204, RZ, RZ, R211 ;  /* 0x000000ffffcc7224 */ /* 0x002fc400078e00d3 */
[----:B------:R-:W-:Y:S02]  /*4410*/  IMAD.MOV.U32 R205, RZ, RZ, R209 ;  /* 0x000000ffffcd7224 */ /* 0x000fe400078e00d1 */
[----:B0-----:R-:W-:Y:S01]  /*4420*/  IMAD.WIDE R206, R236, 0x2, R204 ;  /* 0x00000002ecce7825 */ /* 0x001fe200078e02cc */
[----:B------:R-:W-:-:S04]  /*4430*/  LOP3.LUT R209, R2, 0x40, RZ, 0x3c, !PT ;  /* 0x0000004002d17812 */ /* 0x000fc800078e3cff */
[----:B------:R0:W3:Y:S01]  /*4440*/  @!P0 LDG.E.U16 R233, desc[UR14][R206.64] ;  /* 0x0000000ecee98981 */ /* 0x0000e2000c1e1500 */
[----:B------:R-:W-:-:S03]  /*4450*/  PRMT R234, RZ, 0x7610, R234 ;  /* 0x00007610ffea7816 */ /* 0x000fc600000000ea */
[----:B------:R1:W-:Y:S01]  /*4460*/  STS.U16 [R209+UR12+0x600], R208 ;  /* 0x000600d0d1007988 */ /* 0x0003e2000800040c */
[----:B0-----:R-:W-:Y:S02]  /*4470*/  IMAD.MOV.U32 R206, RZ, RZ, R215 ;  /* 0x000000ffffce7224 */ /* 0x001fe400078e00d7 */
[----:B------:R-:W-:Y:S02]  /*4480*/  IMAD.MOV.U32 R207, RZ, RZ, R213 ;  /* 0x000000ffffcf7224 */ /* 0x000fe400078e00d5 */
[----:B-1----:R-:W-:Y:S01]  /*4490*/  IMAD.WIDE R208, R236, 0x2, R206 ;  /* 0x00000002ecd07825 */ /* 0x002fe200078e02ce */
[----:B------:R-:W-:-:S04]  /*44a0*/  LOP3.LUT R213, R2, 0x40, RZ, 0x3c, !PT ;  /* 0x0000004002d57812 */ /* 0x000fc800078e3cff */
[----:B------:R0:W3:Y:S01]  /*44b0*/  @!P0 LDG.E.U16 R234, desc[UR14][R208.64] ;  /* 0x0000000ed0ea8981 */ /* 0x0000e2000c1e1500 */
[----:B------:R-:W-:-:S03]  /*44c0*/  PRMT R235, RZ, 0x7610, R235 ;  /* 0x00007610ffeb7816 */ /* 0x000fc600000000eb */
[----:B------:R1:W-:Y:S01]  /*44d0*/  STS.U16 [R213+UR12+0xa00], R210 ;  /* 0x000a00d2d5007988 */ /* 0x0003e2000800040c */
[----:B0-----:R-:W-:Y:S02]  /*44e0*/  IMAD.MOV.U32 R208, RZ, RZ, R219 ;  /* 0x000000ffffd07224 */ /* 0x001fe400078e00db */
[----:B------:R-:W-:Y:S02]  /*44f0*/  IMAD.MOV.U32 R209, RZ, RZ, R217 ;  /* 0x000000ffffd17224 */ /* 0x000fe400078e00d9 */
[----:B-1----:R-:W-:Y:S01]  /*4500*/  IMAD.WIDE R210, R236, 0x2, R208 ;  /* 0x00000002ecd27825 */ /* 0x002fe200078e02d0 */
[----:B------:R0:W-:Y:S04]  /*4510*/  STS.U16 [R213+UR12+0xe00], R212 ;  /* 0x000e00d4d5007988 */ /* 0x0001e8000800040c */
[----:B------:R1:W3:Y:S01]  /*4520*/  @!P0 LDG.E.U16 R235, desc[UR14][R210.64] ;  /* 0x0000000ed2eb8981 */ /* 0x0002e2000c1e1500 */
[----:B------:R-:W-:Y:S01]  /*4530*/  PRMT R237, RZ, 0x7610, R237 ;  /* 0x00007610ffed7816 */ /* 0x000fe200000000ed */
[----:B-1----:R-:W-:-:S02]  /*4540*/  IMAD.MOV.U32 R210, RZ, RZ, R223 ;  /* 0x000000ffffd27224 */ /* 0x002fc400078e00df */
[----:B------:R-:W-:Y:S02]  /*4550*/  IMAD.MOV.U32 R211, RZ, RZ, R221 ;  /* 0x000000ffffd37224 */ /* 0x000fe400078e00dd */
[----:B0-----:R-:W-:Y:S01]  /*4560*/  IMAD.WIDE R212, R236, 0x2, R210 ;  /* 0x00000002ecd47825 */ /* 0x001fe200078e02d2 */
[----:B------:R-:W-:-:S04]  /*4570*/  LOP3.LUT R221, R2, 0x50, RZ, 0x3c, !PT ;  /* 0x0000005002dd7812 */ /* 0x000fc800078e3cff */
[----:B------:R0:W3:Y:S04]  /*4580*/  @!P0 LDG.E.U16 R237, desc[UR14][R212.64] ;  /* 0x0000000ed4ed8981 */ /* 0x0000e8000c1e1500 */
[----:B------:R1:W-:Y:S01]  /*4590*/  STS.U16 [R221+UR12+0x280], R214 ;  /* 0x000280d6dd007988 */ /* 0x0003e2000800040c */
[----:B0-----:R-:W-:Y:S02]  /*45a0*/  IMAD.MOV.U32 R212, RZ, RZ, R239 ;  /* 0x000000ffffd47224 */ /* 0x001fe400078e00ef */
[--C-:B------:R-:W-:Y:S01]  /*45b0*/  IMAD.MOV.U32 R213, RZ, RZ, R238.reuse ;  /* 0x000000ffffd57224 */ /* 0x100fe200078e00ee */
[----:B------:R-:W-:Y:S01]  /*45c0*/  PRMT R238, RZ, 0x7610, R238 ;  /* 0x00007610ffee7816 */ /* 0x000fe200000000ee */
[----:B-1----:R-:W-:Y:S01]  /*45d0*/  IMAD.WIDE R214, R236, 0x2, R212 ;  /* 0x00000002ecd67825 */ /* 0x002fe200078e02d4 */
[----:B------:R0:W-:Y:S04]  /*45e0*/  STS.U16 [R221+UR12+0x680], R216 ;  /* 0x000680d8dd007988 */ /* 0x0001e8000800040c */
[----:B------:R1:W3:Y:S01]  /*45f0*/  @!P0 LDG.E.U16 R238, desc[UR14][R214.64] ;  /* 0x0000000ed6ee8981 */ /* 0x0002e2000c1e1500 */
[----:B------:R-:W-:Y:S01]  /*4600*/  PRMT R239, RZ, 0x7610, R239 ;  /* 0x00007610ffef7816 */ /* 0x000fe200000000ef */
[----:B-1----:R-:W-:-:S02]  /*4610*/  IMAD.MOV.U32 R214, RZ, RZ, R241 ;  /* 0x000000ffffd67224 */ /* 0x002fc400078e00f1 */
[----:B------:R-:W-:Y:S02]  /*4620*/  IMAD.MOV.U32 R215, RZ, RZ, R240 ;  /* 0x000000ffffd77224 */ /* 0x000fe400078e00f0 */
[----:B0-----:R-:W-:Y:S01]  /*4630*/  IMAD.WIDE R216, R236, 0x2, R214 ;  /* 0x00000002ecd87825 */ /* 0x001fe200078e02d6 */
[----:B------:R0:W-:Y:S04]  /*4640*/  STS.U16 [R221+UR12+0xa80], R218 ;  /* 0x000a80dadd007988 */ /* 0x0001e8000800040c */
[----:B------:R1:W3:Y:S01]  /*4650*/  @!P0 LDG.E.U16 R239, desc[UR14][R216.64] ;  /* 0x0000000ed8ef8981 */ /* 0x0002e2000c1e1500 */
[----:B------:R-:W-:Y:S01]  /*4660*/  PRMT R240, RZ, 0x7610, R240 ;  /* 0x00007610fff07816 */ /* 0x000fe200000000f0 */
[----:B-1----:R-:W-:Y:S02]  /*4670*/  IMAD.MOV.U32 R216, RZ, RZ, R244 ;  /* 0x000000ffffd87224 */ /* 0x002fe400078e00f4 */
[----:B------:R-:W-:-:S02]  /*4680*/  IMAD.MOV.U32 R217, RZ, RZ, R243 ;  /* 0x000000ffffd97224 */ /* 0x000fc400078e00f3 */
[C---:B0-----:R-:W-:Y:S01]  /*4690*/  IMAD.WIDE R218, R236.reuse, 0x2, R216 ;  /* 0x00000002ecda7825 */ /* 0x041fe200078e02d8 */
[----:B------:R0:W-:Y:S04]  /*46a0*/  STS.U16 [R221+UR12+0xe80], R220 ;  /* 0x000e80dcdd007988 */ /* 0x0001e8000800040c */
[----:B------:R1:W3:Y:S01]  /*46b0*/  @!P0 LDG.E.U16 R240, desc[UR14][R218.64] ;  /* 0x0000000edaf08981 */ /* 0x0002e2000c1e1500 */
[----:B------:R-:W-:Y:S01]  /*46c0*/  PRMT R241, RZ, 0x7610, R241 ;  /* 0x00007610fff17816 */ /* 0x000fe200000000f1 */
[----:B-1----:R-:W-:Y:S02]  /*46d0*/  IMAD.MOV.U32 R218, RZ, RZ, R246 ;  /* 0x000000ffffda7224 */ /* 0x002fe400078e00f6 */
        /* <DEDUP_REMOVED lines=8> */
[----:B-1----:R-:W-:-:S05]  /*4760*/  IMAD.WIDE R222, R236, 0x2, R220 ;  /* 0x00000002ecde7825 */ /* 0x002fca00078e02dc */
[----:B------:R-:W3:Y:S01]  /*4770*/  @!P0 LDG.E.U16 R243, desc[UR14][R222.64] ;  /* 0x0000000edef38981 */ /* 0x000ee2000c1e1500 */
[----:B------:R-:W-:-:S03]  /*4780*/  LOP3.LUT R244, R2, 0x70, RZ, 0x3c, !PT ;  /* 0x0000007002f47812 */ /* 0x000fc600078e3cff */
[----:B------:R-:W-:Y:S04]  /*4790*/  STS.U16 [R245+UR12+0x700], R8 ;  /* 0x00070008f5007988 */ /* 0x000fe8000800040c */
[----:B------:R0:W-:Y:S04]  /*47a0*/  STS.U16 [R245+UR12+0xb00], R5 ;  /* 0x000b0005f5007988 */ /* 0x0001e8000800040c */
[----:B------:R-:W-:Y:S04]  /*47b0*/  STS.U16 [R245+UR12+0xf00], R232 ;  /* 0x000f00e8f5007988 */ /* 0x000fe8000800040c */
[----:B------:R-:W-:Y:S01]  /*47c0*/  STS.U16 [R244+UR12+0x380], R231 ;  /* 0x000380e7f4007988 */ /* 0x000fe2000800040c */
[----:B------:R-:W-:Y:S01]  /*47d0*/  R2UR UR4, R249 ;  /* 0x00000000f90472ca */ /* 0x000fe200000e0000 */
[----:B------:R-:W-:Y:S01]  /*47e0*/  UMOV UR5, 0x40000040 ;  /* 0x4000004000057882 */ /* 0x000fe20000000000 */
[----:B------:R-:W-:Y:S01]  /*47f0*/  UMOV UR18, UR6 ;  /* 0x0000000600127c82 */ /* 0x000fe20008000000 */
[----:B------:R-:W-:Y:S01]  /*4800*/  STS.U16 [R244+UR12+0x780], R230 ;  /* 0x000780e6f4007988 */ /* 0x000fe2000800040c */
[----:B------:R-:W-:Y:S01]  /*4810*/  UMOV UR19, UR7 ;  /* 0x0000000700137c82 */ /* 0x000fe20008000000 */
[----:B------:R-:W-:Y:S01]  /*4820*/  UMOV UR22, UR10 ;  /* 0x0000000a00167c82 */ /* 0x000fe20008000000 */
[----:B------:R-:W-:Y:S01]  /*4830*/  UMOV UR23, UR11 ;  /* 0x0000000b00177c82 */ /* 0x000fe20008000000 */
[----:B------:R-:W-:Y:S01]  /*4840*/  STS.U16 [R244+UR12+0xb80], R229 ;  /* 0x000b80e5f4007988 */ /* 0x000fe2000800040c */
[----:B0-----:R-:W0:Y:S03]  /*4850*/  LDC R5, c[0x0][0x238] ;  /* 0x00008e00ff057b82 */ /* 0x001e260000000800 */
[----:B------:R-:W-:Y:S04]  /*4860*/  STS.U16 [R244+UR12+0xf80], R228 ;  /* 0x000f80e4f4007988 */ /* 0x000fe8000800040c */
[----:B------:R-:W-:Y:S04]  /*4870*/  STS.U16 [R3+UR12+0x2000], R227 ;  /* 0x002000e303007988 */ /* 0x000fe8000800040c */
[----:B------:R-:W-:Y:S04]  /*4880*/  STS.U16 [R3+UR12+0x2200], R226 ;  /* 0x002200e203007988 */ /* 0x000fe8000800040c */
[----:B------:R-:W-:Y:S04]  /*4890*/  STS.U16 [R3+UR12+0x2400], R225 ;  /* 0x002400e103007988 */ /* 0x000fe8000800040c */
[----:B--2---:R-:W-:Y:S04]  /*48a0*/  STS.U16 [R3+UR12+0x2600], R224 ;  /* 0x002600e003007988 */ /* 0x004fe8000800040c */
[----:B----4-:R-:W-:Y:S04]  /*48b0*/  STS.U16 [R3+UR12+0x2800], R155 ;  /* 0x0028009b03007988 */ /* 0x010fe8000800040c */
[----:B------:R-:W-:Y:S04]  /*48c0*/  STS.U16 [R3+UR12+0x2a00], R154 ;  /* 0x002a009a03007988 */ /* 0x000fe8000800040c */
[----:B-----5:R-:W-:Y:S04]  /*48d0*/  STS.U16 [R3+UR12+0x2c00], R153 ;  /* 0x002c009903007988 */ /* 0x020fe8000800040c */
[----:B------:R-:W-:Y:S04]  /*48e0*/  STS.U16 [R3+UR12+0x2e00], R152 ;  /* 0x002e009803007988 */ /* 0x000fe8000800040c */
[----:B------:R-:W-:Y:S04]  /*48f0*/  STS.U16 [R3+UR12+0x3000], R23 ;  /* 0x0030001703007988 */ /* 0x000fe8000800040c */
[----:B------:R-:W-:Y:S04]  /*4900*/  STS.U16 [R3+UR12+0x3200], R22 ;  /* 0x0032001603007988 */ /* 0x000fe8000800040c */
[----:B------:R-:W-:Y:S04]  /*4910*/  STS.U16 [R3+UR12+0x3400], R21 ;  /* 0x0034001503007988 */ /* 0x000fe8000800040c */
[----:B---3--:R-:W-:Y:S04]  /*4920*/  STS.U16 [R3+UR12+0x3600], R20 ;  /* 0x0036001403007988 */ /* 0x008fe8000800040c */
[----:B------:R-:W-:Y:S04]  /*4930*/  STS.U16 [R3+UR12+0x3800], R234 ;  /* 0x003800ea03007988 */ /* 0x000fe8000800040c */
        /* <DEDUP_REMOVED lines=13> */
[----:B------:R1:W-:Y:S04]  /*4a10*/  STS.U16 [R250+UR12+0x3500], R9 ;  /* 0x00350009fa007988 */ /* 0x0003e8000800040c */
[----:B------:R-:W-:Y:S04]  /*4a20*/  STS.U16 [R250+UR12+0x3700], R233 ;  /* 0x003700e9fa007988 */ /* 0x000fe8000800040c */
[----:B------:R-:W-:Y:S04]  /*4a30*/  STS.U16 [R250+UR12+0x3900], R235 ;  /* 0x003900ebfa007988 */ /* 0x000fe8000800040c */
[----:B------:R2:W-:Y:S04]  /*4a40*/  STS.U16 [R250+UR12+0x3b00], R238 ;  /* 0x003b00eefa007988 */ /* 0x0005e8000800040c */
[----:B------:R-:W-:Y:S04]  /*4a50*/  STS.U16 [R250+UR12+0x3d00], R240 ;  /* 0x003d00f0fa007988 */ /* 0x000fe8000800040c */
[----:B------:R3:W-:Y:S01]  /*4a60*/  STS.U16 [R250+UR12+0x3f00], R243 ;  /* 0x003f00f3fa007988 */ /* 0x0007e2000800040c */
[----:B------:R4:W-:Y:S06]  /*4a70*/  MEMBAR.ALL.CTA ;  /* 0x0000000000007992 */ /* 0x0009ec0000008000 */
[----:B----4-:R-:W4:Y:S02]  /*4a80*/  FENCE.VIEW.ASYNC.S ;  /* 0x00000000000073c6 */ /* 0x010f240000000000 */
[----:B----4-:R-:W-:Y:S06]  /*4a90*/  BAR.SYNC.DEFER_BLOCKING 0x0 ;  /* 0x0000000000007b1d */ /* 0x010fec0000010000 */
[----:B------:R-:W-:-:S06]  /*4aa0*/  WARPGROUP.ARRIVE ;  /* 0x00000000000079c5 */ /* 0x000fcc0000000000 */
[----:B------:R-:W-:-:S12]  /*4ab0*/  HGMMA.64x128x16.F32 R88, gdesc[UR4].tnspA, R88 ;  /* 0x21e00000045879f0 */ /* 0x000fd80008700858 */
[----:B------:R-:W-:-:S12]  /*4ac0*/  HGMMA.64x128x16.F32 R88, gdesc[UR8].tnspA, R88 ;  /* 0x21e00000085879f0 */ /* 0x000fd80008700858 */
[----:B------:R-:W-:Y:S01]  /*4ad0*/  HGMMA.64x128x16.F32 R24, gdesc[UR16].tnspA, R24 ;  /* 0x21e00000101879f0 */ /* 0x000fe20008700818 */
[----:B-1----:R-:W-:-:S04]  /*4ae0*/  IMAD.WIDE R8, R242, 0x2, R198 ;  /* 0x00000002f2087825 */ /* 0x002fc800078e02c6 */
[----:B------:R-:W-:Y:S02]  /*4af0*/  IMAD.MOV.U32 R199, RZ, RZ, R8 ;  /* 0x000000ffffc77224 */ /* 0x000fe400078e0008 */
[----:B------:R-:W-:Y:S02]  /*4b00*/  IMAD.MOV.U32 R198, RZ, RZ, R9 ;  /* 0x000000ffffc67224 */ /* 0x000fe400078e0009 */
[----:B------:R-:W-:-:S04]  /*4b10*/  IMAD.WIDE R8, R242, 0x2, R194 ;  /* 0x00000002f2087825 */ /* 0x000fc800078e02c2 */
[----:B------:R-:W-:Y:S02]  /*4b20*/  IMAD.MOV.U32 R195, RZ, RZ, R8 ;  /* 0x000000ffffc37224 */ /* 0x000fe400078e0008 */
[----:B------:R-:W-:Y:S02]  /*4b30*/  IMAD.MOV.U32 R194, RZ, RZ, R9 ;  /* 0x000000ffffc27224 */ /* 0x000fe400078e0009 */
[----:B------:R-:W-:Y:S01]  /*4b40*/  IMAD.WIDE R8, R242, 0x2, R188 ;  /* 0x00000002f2087825 */ /* 0x000fe200078e02bc */
[----:B------:R-:W-:Y:S03]  /*4b50*/  HGMMA.64x128x16.F32 R24, gdesc[UR20].tnspA, R24, gsb0 ;  /* 0x21e00000141879f0 */ /* 0x000fe60008000818 */
[----:B------:R-:W-:Y:S02]  /*4b60*/  IMAD.MOV.U32 R189, RZ, RZ, R8 ;  /* 0x000000ffffbd7224 */ /* 0x000fe400078e0008 */
[----:B------:R-:W-:-:S02]  /*4b70*/  IMAD.MOV.U32 R188, RZ, RZ, R9 ;  /* 0x000000ffffbc7224 */ /* 0x000fc400078e0009 */
[----:B------:R-:W-:Y:S02]  /*4b80*/  VIADD R6, R6, 0xffffffff ;  /* 0xffffffff06067836 */ /* 0x000fe40000000000 */
[----:B------:R-:W-:-:S04]  /*4b90*/  IMAD.WIDE R10, R242, 0x2, R192 ;  /* 0x00000002f20a7825 */ /* 0x000fc800078e02c0 */
[----:B------:R-:W-:Y:S01]  /*4ba0*/  IMAD.WIDE R8, R242, 0x2, R182 ;  /* 0x00000002f2087825 */ /* 0x000fe200078e02b6 */
[----:B------:R-:W-:-:S03]  /*4bb0*/  ISETP.NE.U32.AND P0, PT, R6, RZ, PT ;  /* 0x000000ff0600720c */ /* 0x000fc60003f05070 */
[----:B------:R-:W-:Y:S02]  /*4bc0*/  IMAD.MOV.U32 R193, RZ, RZ, R10 ;  /* 0x000000ffffc17224 */ /* 0x000fe400078e000a */
[----:B------:R-:W-:Y:S02]  /*4bd0*/  IMAD.MOV.U32 R192, RZ, RZ, R11 ;  /* 0x000000ffffc07224 */ /* 0x000fe400078e000b */
[----:B------:R-:W-:Y:S02]  /*4be0*/  IMAD.MOV.U32 R183, RZ, RZ, R8 ;  /* 0x000000ffffb77224 */ /* 0x000fe400078e0008 */
[----:B------:R-:W-:Y:S02]  /*4bf0*/  IMAD.MOV.U32 R182, RZ, RZ, R9 ;  /* 0x000000ffffb67224 */ /* 0x000fe400078e0009 */
[----:B------:R-:W-:-:S04]  /*4c00*/  IMAD.WIDE R10, R242, 0x2, R186 ;  /* 0x00000002f20a7825 */ /* 0x000fc800078e02ba */
[----:B------:R-:W-:-:S04]  /*4c10*/  IMAD.WIDE R8, R242, 0x2, R178 ;  /* 0x00000002f2087825 */ /* 0x000fc800078e02b2 */
[----:B------:R-:W-:Y:S02]  /*4c20*/  IMAD.MOV.U32 R187, RZ, RZ, R10 ;  /* 0x000000ffffbb7224 */ /* 0x000fe400078e000a */
[----:B------:R-:W-:Y:S02]  /*4c30*/  IMAD.MOV.U32 R186, RZ, RZ, R11 ;  /* 0x000000ffffba7224 */ /* 0x000fe400078e000b */
[----:B------:R-:W-:Y:S02]  /*4c40*/  IMAD.MOV.U32 R179, RZ, RZ, R8 ;  /* 0x000000ffffb37224 */ /* 0x000fe400078e0008 */
[----:B------:R-:W-:Y:S02]  /*4c50*/  IMAD.MOV.U32 R178, RZ, RZ, R9 ;  /* 0x000000ffffb27224 */ /* 0x000fe400078e0009 */
[----:B------:R-:W-:-:S04]  /*4c60*/  IMAD.WIDE R212, R242, 0x2, R212 ;  /* 0x00000002f2d47825 */ /* 0x000fc800078e02d4 */
        /* <DEDUP_REMOVED lines=12> */
[----:B--2---:R-:W-:Y:S02]  /*4d30*/  IMAD.MOV.U32 R238, RZ, RZ, R213 ;  /* 0x000000ffffee7224 */ /* 0x004fe400078e00d5 */
[----:B------:R-:W-:-:S04]  /*4d40*/  IMAD.WIDE R196, R242, 0x2, R196 ;  /* 0x00000002f2c47825 */ /* 0x000fc800078e02c4 */
[----:B------:R-:W-:Y:S02]  /*4d50*/  IMAD.MOV.U32 R181, RZ, RZ, R10 ;  /* 0x000000ffffb57224 */ /* 0x000fe400078e000a */
[----:B------:R-:W-:Y:S02]  /*4d60*/  IMAD.MOV.U32 R180, RZ, RZ, R11 ;  /* 0x000000ffffb47224 */ /* 0x000fe400078e000b */
[----:B------:R-:W-:Y:S02]  /*4d70*/  IMAD.MOV.U32 R173, RZ, RZ, R8 ;  /* 0x000000ffffad7224 */ /* 0x000fe400078e0008 */
[----:B------:R-:W-:Y:S02]  /*4d80*/  IMAD.MOV.U32 R172, RZ, RZ, R9 ;  /* 0x000000ffffac7224 */ /* 0x000fe400078e0009 */
[----:B---3--:R-:W-:Y:S02]  /*4d90*/  IMAD.MOV.U32 R243, RZ, RZ, R217 ;  /* 0x000000fffff37224 */ /* 0x008fe400078e00d9 */
[----:B------:R-:W-:-:S02]  /*4da0*/  IMAD.MOV.U32 R213, RZ, RZ, R207 ;  /* 0x000000ffffd57224 */ /* 0x000fc400078e00cf */
[----:B------:R-:W-:-:S04]  /*4db0*/  IMAD.WIDE R12, R242, 0x2, R184 ;  /* 0x00000002f20c7825 */ /* 0x000fc800078e02b8 */
[----:B------:R-:W-:-:S04]  /*4dc0*/  IMAD.WIDE R10, R242, 0x2, R176 ;  /* 0x00000002f20a7825 */ /* 0x000fc800078e02b0 */
[----:B0-----:R-:W-:Y:S02]  /*4dd0*/  IMAD.SHL.U32 R5, R5, 0x20, RZ ;  /* 0x0000002005057824 */ /* 0x001fe400078e00ff */
[----:B------:R-:W-:-:S04]  /*4de0*/  IMAD.WIDE R8, R242, 0x2, R170 ;  /* 0x00000002f2087825 */ /* 0x000fc800078e02aa */
[----:B------:R-:W-:Y:S02]  /*4df0*/  IMAD.MOV.U32 R217, RZ, RZ, R209 ;  /* 0x000000ffffd97224 */ /* 0x000fe400078e00d1 */
[----:B------:R-:W-:Y:S02]  /*4e00*/  IMAD.MOV.U32 R207, RZ, RZ, R202 ;  /* 0x000000ffffcf7224 */ /* 0x000fe400078e00ca */
[----:B------:R-:W-:Y:S02]  /*4e10*/  IMAD.MOV.U32 R247, RZ, RZ, R221 ;  /* 0x000000fffff77224 */ /* 0x000fe400078e00dd */
[----:B------:R-:W-:Y:S02]  /*4e20*/  IMAD.MOV.U32 R209, RZ, RZ, R205 ;  /* 0x000000ffffd17224 */ /* 0x000fe400078e00cd */
[----:B------:R-:W-:Y:S01]  /*4e30*/  IMAD.MOV.U32 R202, RZ, RZ, R201 ;  /* 0x000000ffffca7224 */ /* 0x000fe200078e00c9 */
[----:B------:R-:W-:Y:S02]  /*4e40*/  WARPGROUP.DEPBAR.LE gsb0, 0x0 ;  /* 0x00008000000079c5 */ /* 0x000fe40000010000 */
[----:B------:R-:W-:-:S02]  /*4e50*/  IMAD.MOV.U32 R245, RZ, RZ, R219 ;  /* 0x000000fffff57224 */ /* 0x000fc400078e00db */
[----:B------:R-:W-:Y:S02]  /*4e60*/  IMAD.MOV.U32 R240, RZ, RZ, R215 ;  /* 0x000000fffff07224 */ /* 0x000fe400078e00d7 */
[----:B------:R-:W-:Y:S02]  /*4e70*/  IMAD.MOV.U32 R221, RZ, RZ, R211 ;  /* 0x000000ffffdd7224 */ /* 0x000fe400078e00d3 */
[----:B------:R-:W-:Y:S02]  /*4e80*/  IMAD.MOV.U32 R205, RZ, RZ, R203 ;  /* 0x000000ffffcd7224 */ /* 0x000fe400078e00cb */
[----:B------:R-:W-:Y:S02]  /*4e90*/  IMAD.MOV.U32 R201, RZ, RZ, R196 ;  /* 0x000000ffffc97224 */ /* 0x000fe400078e00c4 */
[----:B------:R-:W-:Y:S02]  /*4ea0*/  IMAD.MOV.U32 R248, RZ, RZ, R220 ;  /* 0x000000fffff87224 */ /* 0x000fe400078e00dc */
        /* <DEDUP_REMOVED lines=10> */
[----:B------:R-:W-:-:S04]  /*4f50*/  IMAD.WIDE R190, R242, 0x2, R190 ;  /* 0x00000002f2be7825 */ /* 0x000fc800078e02be */
[----:B------:R-:W-:Y:S02]  /*4f60*/  IMAD.MOV.U32 R185, RZ, RZ, R12 ;  /* 0x000000ffffb97224 */ /* 0x000fe400078e000c */
[----:B------:R-:W-:Y:S02]  /*4f70*/  IMAD.MOV.U32 R184, RZ, RZ, R13 ;  /* 0x000000ffffb87224 */ /* 0x000fe400078e000d */
[----:B------:R-:W-:-:S04]  /*4f80*/  IMAD.WIDE R174, R242, 0x2, R174 ;  /* 0x00000002f2ae7825 */ /* 0x000fc800078e02ae */
        /* <DEDUP_REMOVED lines=9> */
[----:B------:R-:W-:Y:S02]  /*5020*/  IMAD.MOV.U32 R171, RZ, RZ, R8 ;  /* 0x000000ffffab7224 */ /* 0x000fe400078e0008 */
[----:B------:R-:W-:Y:S02]  /*5030*/  IMAD.MOV.U32 R170, RZ, RZ, R9 ;  /* 0x000000ffffaa7224 */ /* 0x000fe400078e0009 */
[----:B------:R-:W-:Y:S01]  /*5040*/  VIADD R4, R4, 0xffffffe0 ;  /* 0xffffffe004047836 */ /* 0x000fe20000000000 */
[----:B------:R-:W-:Y:S06]  /*5050*/  @P0 BRA `(.L_x_1) ;  /* 0xffffffdc00b80947 */ /* 0x000fec000383ffff */
[----:B------:R-:W-:Y:S02]  /*5060*/  F2FP.F16.F32.PACK_AB R47, R47, R46 ;  /* 0x0000002e2f2f723e */ /* 0x000fe400000000ff */
[----:B------:R-:W-:Y:S02]  /*5070*/  F2FP.F16.F32.PACK_AB R46, R45, R44 ;  /* 0x0000002c2d2e723e */ /* 0x000fe400000000ff */
[----:B------:R-:W-:Y:S02]  /*5080*/  F2FP.F16.F32.PACK_AB R44, R109, R108 ;  /* 0x0000006c6d2c723e */ /* 0x000fe400000000ff */
[----:B------:R-:W-:Y:S02]  /*5090*/  F2FP.F16.F32.PACK_AB R108, R105, R104 ;  /* 0x00000068696c723e */ /* 0x000fe400000000ff */
[----:B------:R-:W-:Y:S02]  /*50a0*/  F2FP.F16.F32.PACK_AB R104, R101, R100 ;  /* 0x000000646568723e */ /* 0x000fe400000000ff */
[----:B------:R-:W-:-:S02]  /*50b0*/  F2FP.F16.F32.PACK_AB R87, R87, R86 ;  /* 0x000000565757723e */ /* 0x000fc400000000ff */
        /* <DEDUP_REMOVED lines=57> */
[----:B------:R-:W-:-:S07]  /*5450*/  F2FP.F16.F32.PACK_AB R92, R89, R88 ;  /* 0x00000058595c723e */ /* 0x000fce00000000ff */
.L_x_0:
[----:B------:R-:W0:Y:S01]  /*5460*/  S2R R193, SR_TID.X ;  /* 0x0000000000c17919 */ /* 0x000e220000002100 */
[----:B------:R-:W-:Y:S01]  /*5470*/  ULDC.64 UR4, c[0x0][0x228] ;  /* 0x00008a0000047ab9 */ /* 0x000fe20000000a00 */
[--C-:B------:R-:W-:Y:S01]  /*5480*/  LOP3.LUT R196, R0, 0x1, R251.reuse, 0xfe, !PT ;  /* 0x0000000100c47812 */ /* 0x100fe200078efefb */
[----:B------:R-:W-:Y:S01]  /*5490*/  ULDC UR6, c[0x0][0x22c] ;  /* 0x00008b0000067ab9 */ /* 0x000fe20000000800 */
[----:B------:R-:W1:Y:S01]  /*54a0*/  S2R R197, SR_TID.X ;  /* 0x0000000000c57919 */ /* 0x000e620000002100 */
[----:B------:R-:W-:Y:S01]  /*54b0*/  ISETP.GE.AND P0, PT, R252, UR4, PT ;  /* 0x00000004fc007c0c */ /* 0x000fe2000bf06270 */
[----:B------:R-:W-:Y:S01]  /*54c0*/  ULDC UR4, c[0x0][0x22c] ;  /* 0x00008b0000047ab9 */ /* 0x000fe20000000800 */
[--C-:B------:R-:W-:Y:S02]  /*54d0*/  LOP3.LUT R194, R0, 0x3, R251.reuse, 0xfe, !PT ;  /* 0x0000000300c27812 */ /* 0x100fe400078efefb */
[----:B------:R-:W-:Y:S01]  /*54e0*/  ISETP.LT.AND P4, PT, R196, UR4, !P0 ;  /* 0x00000004c4007c0c */ /* 0x000fe2000c781270 */
[----:B------:R-:W-:Y:S01]  /*54f0*/  ULDC UR4, c[0x0][0x22c] ;  /* 0x00008b0000047ab9 */ /* 0x000fe20000000800 */
[----:B------:R-:W-:-:S02]  /*5500*/  LOP3.LUT R195, R0, 0x2, R251, 0xfe, !PT ;  /* 0x0000000200c37812 */ /* 0x000fc400078efefb */
[----:B------:R-:W-:Y:S01]  /*5510*/  ISETP.LT.AND P5, PT, R194, UR4, !P0 ;  /* 0x00000004c2007c0c */ /* 0x000fe2000c7a1270 */
[----:B------:R-:W-:Y:S01]  /*5520*/  ULDC UR4, c[0x0][0x244] ;  /* 0x0000910000047ab9 */ /* 0x000fe20000000800 */
[----:B------:R-:W-:Y:S01]  /*5530*/  LOP3.LUT R156, R0, R251, RZ, 0xfc, !PT ;  /* 0x000000fb009c7212 */ /* 0x000fe200078efcff */
[----:B------:R-:W-:Y:S01]  /*5540*/  IMAD R194, R252, UR4, RZ ;  /* 0x00000004fcc27c24 */ /* 0x000fe2000f8e02ff */
[----:B------:R-:W-:Y:S01]  /*5550*/  ISETP.LT.AND P2, PT, R195, UR6, !P0 ;  /* 0x00000006c3007c0c */ /* 0x000fe2000c741270 */
[----:B------:R-:W-:Y:S01]  /*5560*/  ULDC UR4, c[0x0][0x248] ;  /* 0x0000920000047ab9 */ /* 0x000fe20000000800 */
[----:B------:R-:W-:Y:S01]  /*5570*/  ULDC.64 UR6, c[0x0][0x220] ;  /* 0x0000880000067ab9 */ /* 0x000fe20000000a00 */
[C---:B------:R-:W-:Y:S01]  /*5580*/  IMAD R195, R156.reuse, UR4, RZ ;  /* 0x000000049cc37c24 */ /* 0x040fe2000f8e02ff */
[----:B------:R-:W-:Y:S01]  /*5590*/  ISETP.LT.AND P1, PT, R156, UR5, !P0 ;  /* 0x000000059c007c0c */ /* 0x000fe2000c721270 */
[----:B------:R-:W-:Y:S01]  /*55a0*/  ULDC UR5, c[0x0][0x22c] ;  /* 0x00008b0000057ab9 */ /* 0x000fe20000000800 */
[----:B------:R-:W-:-:S02]  /*55b0*/  LOP3.LUT R184, R0, 0x4, R251, 0xfe, !PT ;  /* 0x0000000400b87812 */ /* 0x000fc400078efefb */
[C-C-:B------:R-:W-:Y:S02]  /*55c0*/  LOP3.LUT R183, R0.reuse, 0x6, R251.reuse, 0xfe, !PT ;  /* 0x0000000600b77812 */ /* 0x140fe400078efefb */
[C-C-:B------:R-:W-:Y:S02]  /*55d0*/  LOP3.LUT R185, R0.reuse, 0x5, R251.reuse, 0xfe, !PT ;  /* 0x0000000500b97812 */ /* 0x140fe400078efefb */
[C-C-:B------:R-:W-:Y:S02]  /*55e0*/  LOP3.LUT R182, R0.reuse, 0x7, R251.reuse, 0xfe, !PT ;  /* 0x0000000700b67812 */ /* 0x140fe400078efefb */
[C-C-:B------:R-:W-:Y:S01]  /*55f0*/  LOP3.LUT R181, R0.reuse, 0x8, R251.reuse, 0xfe, !PT ;  /* 0x0000000800b57812 */ /* 0x140fe200078efefb */
[C---:B0-----:R-:W-:Y:S01]  /*5600*/  IMAD.SHL.U32 R191, R193.reuse, 0x40, RZ ;  /* 0x00000040c1bf7824 */ /* 0x041fe200078e00ff */
[C-C-:B------:R-:W-:Y:S01]  /*5610*/  LOP3.LUT R177, R0.reuse, 0x9, R251.reuse, 0xfe, !PT ;  /* 0x0000000900b17812 */ /* 0x140fe200078efefb */
[----:B------:R-:W-:Y:S01]  /*5620*/  IMAD.SHL.U32 R157, R193, 0x10, RZ ;  /* 0x00000010c19d7824 */ /* 0x000fe200078e00ff */
[----:B------:R-:W-:-:S02]  /*5630*/  LOP3.LUT R173, R0, 0xa, R251, 0xfe, !PT ;  /* 0x0000000a00ad7812 */ /* 0x000fc400078efefb */
[----:B------:R-:W-:Y:S01]  /*5640*/  LOP3.LUT R192, R191, 0x400, RZ, 0xc0, !PT ;  /* 0x00000400bfc07812 */ /* 0x000fe200078ec0ff */
[----:B------:R-:W-:Y:S01]  /*5650*/  IMAD.SHL.U32 R191, R193, 0x8, RZ ;  /* 0x00000008c1bf7824 */ /* 0x000fe200078e00ff */
[----:B------:R-:W-:Y:S02]  /*5660*/  LOP3.LUT R157, R157, 0xf0, RZ, 0xc0, !PT ;  /* 0x000000f09d9d7812 */ /* 0x000fe400078ec0ff */
[----:B-1----:R-:W-:Y:S02]  /*5670*/  LOP3.LUT R197, R197, 0x7f, RZ, 0xc0, !PT ;  /* 0x0000007fc5c57812 */ /* 0x002fe400078ec0ff */
[----:B------:R-:W-:Y:S02]  /*5680*/  IADD3 R192, R192, UR12, R157 ;  /* 0x0000000cc0c07c10 */ /* 0x000fe4000fffe09d */
[----:B------:R-:W-:Y:S02]  /*5690*/  LOP3.LUT R191, R191, 0x300, RZ, 0xc0, !PT ;  /* 0x00000300bfbf7812 */ /* 0x000fe400078ec0ff */
[----:B------:R-:W-:-:S02]  /*56a0*/  LEA R193, R197, UR12, 0x4 ;  /* 0x0000000cc5c17c11 */ /* 0x000fc4000f8e20ff */
[--C-:B------:R-:W-:Y:S01]  /*56b0*/  LOP3.LUT R174, R0, 0xb, R251.reuse, 0xfe, !PT ;  /* 0x0000000b00ae7812 */ /* 0x100fe200078efefb */
[----:B------:R-:W-:Y:S01]  /*56c0*/  IMAD.IADD R191, R191, 0x1, R192 ;  /* 0x00000001bfbf7824 */ /* 0x000fe200078e02c0 */
[----:B------:R-:W-:Y:S01]  /*56d0*/  BAR.SYNC.DEFER_BLOCKING 0x0 ;  /* 0x0000000000007b1d */ /* 0x000fe20000010000 */
[----:B------:R-:W-:Y:S02]  /*56e0*/  LEA R192, P3, R194, UR6, 0x1 ;  /* 0x00000006c2c07c11 */ /* 0x000fe4000f8608ff */
[--C-:B------:R-:W-:Y:S02]  /*56f0*/  LOP3.LUT R172, R0, 0xc, R251.reuse, 0xfe, !PT ;  /* 0x0000000c00ac7812 */ /* 0x100fe400078efefb */
[----:B------:R-:W-:Y:S01]  /*5700*/  LEA.HI.X.SX32 R194, R194, UR7, 0x1, P3 ;  /* 0x00000007c2c27c11 */ /* 0x000fe200098f0eff */
[----:B------:R-:W-:Y:S01]  /*5710*/  ULDC UR6, c[0x0][0x22c] ;  /* 0x00008b0000067ab9 */ /* 0x000fe20000000800 */
[----:B------:R-:W-:Y:S02]  /*5720*/  LEA R156, P3, R195, R192, 0x1 ;  /* 0x000000c0c39c7211 */ /* 0x000fe400078608ff */
[----:B------:R-:W-:-:S02]  /*5730*/  LOP3.LUT R171, R0, 0xd, R251, 0xfe, !PT ;  /* 0x0000000d00ab7812 */ /* 0x000fc400078efefb */
[C---:B------:R-:W-:Y:S01]  /*5740*/  LEA.HI.X.SX32 R157, R195.reuse, R194, 0x1, P3 ;  /* 0x000000c2c39d7211 */ /* 0x040fe200018f0eff */
[----:B------:R-:W-:Y:S01]  /*5750*/  VIADD R195, R195, UR4 ;  /* 0x00000004c3c37c36 */ /* 0x000fe20008000000 */
[----:B------:R-:W-:Y:S01]  /*5760*/  ISETP.LT.AND P3, PT, R184, UR5, !P0 ;  /* 0x00000005b8007c0c */ /* 0x000fe2000c761270 */
[----:B------:R-:W-:Y:S01]  /*5770*/  ULDC UR5, c[0x0][0x22c] ;  /* 0x00008b0000057ab9 */ /* 0x000fe20000000800 */
[C-C-:B------:R-:W-:Y:S01]  /*5780*/  LOP3.LUT R170, R0.reuse, 0xe, R251.reuse, 0xfe, !PT ;  /* 0x0000000e00aa7812 */ /* 0x140fe200078efefb */
[----:B------:R-:W-:Y:S01]  /*5790*/  VIADD R197, R195, UR4 ;  /* 0x00000004c3c57c36 */ /* 0x000fe20008000000 */
[C-C-:B------:R-:W-:Y:S02]  /*57a0*/  LOP3.LUT R166, R0.reuse, 0xf, R251.reuse, 0xfe, !PT ;  /* 0x0000000f00a67812 */ /* 0x140fe400078efefb */
[C-C-:B------:R-:W-:Y:S02]  /*57b0*/  LOP3.LUT R162, R0.reuse, 0x10, R251.reuse, 0xfe, !PT ;  /* 0x0000001000a27812 */ /* 0x140fe400078efefb */
[----:B------:R-:W-:-:S02]  /*57c0*/  LOP3.LUT R163, R0, 0x11, R251, 0xfe, !PT ;  /* 0x0000001100a37812 */ /* 0x000fc400078efefb */
[C-C-:B------:R-:W-:Y:S01]  /*57d0*/  LOP3.LUT R155, R0.reuse, 0x12, R251.reuse, 0xfe, !PT ;  /* 0x00000012009b7812 */ /* 0x140fe200078efefb */
[----:B------:R-:W-:Y:S01]  /*57e0*/  STSM.16.M88.4 [R191], R92 ;  /* 0x0000005cbf007844 */ /* 0x000fe20000000200 */
[C-C-:B------:R-:W-:Y:S02]  /*57f0*/  LOP3.LUT R159, R0.reuse, 0x13, R251.reuse, 0xfe, !PT ;  /* 0x00000013009f7812 */ /* 0x140fe400078efefb */
[C-C-:B------:R-:W-:Y:S01]  /*5800*/  LOP3.LUT R161, R0.reuse, 0x14, R251.reuse, 0xfe, !PT ;  /* 0x0000001400a17812 */ /* 0x140fe200078efefb */
[----:B------:R-:W-:Y:S01]  /*5810*/  BAR.SYNC.DEFER_BLOCKING 0x0 ;  /* 0x0000000000007b1d */ /* 0x000fe20000010000 */
[C-C-:B------:R-:W-:Y:S02]  /*5820*/  LOP3.LUT R160, R0.reuse, 0x15, R251.reuse, 0xfe, !PT ;  /* 0x0000001500a07812 */ /* 0x140fe400078efefb */
[C-C-:B------:R-:W-:Y:S02]  /*5830*/  LOP3.LUT R154, R0.reuse, 0x16, R251.reuse, 0xfe, !PT ;  /* 0x00000016009a7812 */ /* 0x140fe400078efefb */
[----:B------:R-:W-:-:S02]  /*5840*/  LOP3.LUT R158, R0, 0x17, R251, 0xfe, !PT ;  /* 0x00000017009e7812 */ /* 0x000fc400078efefb */
[C-C-:B------:R-:W-:Y:S02]  /*5850*/  LOP3.LUT R149, R0.reuse, 0x18, R251.reuse, 0xfe, !PT ;  /* 0x0000001800957812 */ /* 0x140fe400078efefb */
[C-C-:B------:R-:W-:Y:S02]  /*5860*/  LOP3.LUT R151, R0.reuse, 0x19, R251.reuse, 0xfe, !PT ;  /* 0x0000001900977812 */ /* 0x140fe400078efefb */
[C-C-:B------:R-:W-:Y:S02]  /*5870*/  LOP3.LUT R153, R0.reuse, 0x1a, R251.reuse, 0xfe, !PT ;  /* 0x0000001a00997812 */ /* 0x140fe400078efefb */
[C-C-:B------:R-:W-:Y:S02]  /*5880*/  LOP3.LUT R152, R0.reuse, 0x1b, R251.reuse, 0xfe, !PT ;  /* 0x0000001b00987812 */ /* 0x140fe400078efefb */
[C-C-:B------:R-:W-:Y:S02]  /*5890*/  LOP3.LUT R148, R0.reuse, 0x1c, R251.reuse, 0xfe, !PT ;  /* 0x0000001c00947812 */ /* 0x140fe400078efefb */
[----:B------:R-:W-:-:S02]  /*58a0*/  LOP3.LUT R150, R0, 0x1d, R251, 0xfe, !PT ;  /* 0x0000001d00967812 */ /* 0x000fc400078efefb */
[C-C-:B------:R-:W-:Y:S02]  /*58b0*/  LOP3.LUT R146, R0.reuse, 0x1e, R251.reuse, 0xfe, !PT ;  /* 0x0000001e00927812 */ /* 0x140fe400078efefb */
[C-C-:B------:R-:W-:Y:S02]  /*58c0*/  LOP3.LUT R143, R0.reuse, 0x1f, R251.reuse, 0xfe, !PT ;  /* 0x0000001f008f7812 */ /* 0x140fe400078efefb */
[C-C-:B------:R-:W-:Y:S01]  /*58d0*/  LOP3.LUT R147, R0.reuse, 0x20, R251.reuse, 0xfe, !PT ;  /* 0x0000002000937812 */ /* 0x140fe200078efefb */
[----:B------:R-:W0:Y:S01]  /*58e0*/  LDS.128 R92, [R193] ;  /* 0x00000000c15c7984 */ /* 0x000e220000000c00 */
[C-C-:B------:R-:W-:Y:S02]  /*58f0*/  LOP3.LUT R145, R0.reuse, 0x21, R251.reuse, 0xfe, !PT ;  /* 0x0000002100917812 */ /* 0x140fe400078efefb */
[C-C-:B------:R-:W-:Y:S01]  /*5900*/  LOP3.LUT R142, R0.reuse, 0x22, R251.reuse, 0xfe, !PT ;  /* 0x00000022008e7812 */ /* 0x140fe200078efefb */
[----:B------:R-:W-:Y:S01]  /*5910*/  BAR.SYNC.DEFER_BLOCKING 0x0 ;  /* 0x0000000000007b1d */ /* 0x000fe20000010000 */
        /* <DEDUP_REMOVED lines=9> */
[C-C-:B------:R-:W-:Y:S02]  /*59b0*/  LOP3.LUT R135, R0.reuse, 0x2c, R251.reuse, 0xfe, !PT ;  /* 0x0000002c00877812 */ /* 0x140fe400078efefb */
[C-C-:B------:R-:W-:Y:S02]  /*59c0*/  LOP3.LUT R134, R0.reuse, 0x2d, R251.reuse, 0xfe, !PT ;  /* 0x0000002d00867812 */ /* 0x140fe400078efefb */
[C-C-:B------:R-:W-:Y:S01]  /*59d0*/  LOP3.LUT R130, R0.reuse, 0x2e, R251.reuse, 0xfe, !PT ;  /* 0x0000002e00827812 */ /* 0x140fe200078efefb */
[----:B------:R-:W-:Y:S01]  /*59e0*/  STSM.16.M88.4 [R191], R96 ;  /* 0x00000060bf007844 */ /* 0x000fe20000000200 */
[----:B------:R-:W-:-:S02]  /*59f0*/  LOP3.LUT R132, R0, 0x2f, R251, 0xfe, !PT ;  /* 0x0000002f00847812 */ /* 0x000fc400078efefb */
[C-C-:B------:R-:W-:Y:S01]  /*5a00*/  LOP3.LUT R125, R0.reuse, 0x30, R251.reuse, 0xfe, !PT ;  /* 0x00000030007d7812 */ /* 0x140fe200078efefb */
[----:B------:R-:W-:Y:S01]  /*5a10*/  BAR.SYNC.DEFER_BLOCKING 0x0 ;  /* 0x0000000000007b1d */ /* 0x000fe20000010000 */
[C-C-:B------:R-:W-:Y:S02]  /*5a20*/  LOP3.LUT R127, R0.reuse, 0x31, R251.reuse, 0xfe, !PT ;  /* 0x00000031007f7812 */ /* 0x140fe400078efefb */
[C-C-:B------:R-:W-:Y:S02]  /*5a30*/  LOP3.LUT R129, R0.reuse, 0x32, R251.reuse, 0xfe, !PT ;  /* 0x0000003200817812 */ /* 0x140fe400078efefb */
[C-C-:B------:R-:W-:Y:S02]  /*5a40*/  LOP3.LUT R128, R0.reuse, 0x33, R251.reuse, 0xfe, !PT ;  /* 0x0000003300807812 */ /* 0x140fe400078efefb */
[----:B------:R-:W-:Y:S02]  /*5a50*/  LOP3.LUT R124, R0, 0x34, R251, 0xfe, !PT ;  /* 0x00000034007c7812 */ /* 0x000fe400078efefb */
[----:B0-----:R-:W-:-:S02]  /*5a60*/  PRMT R196, R92, 0x7632, R196 ;  /* 0x000076325cc47816 */ /* 0x001fc400000000c4 */
[C-C-:B------:R-:W-:Y:S02]  /*5a70*/  LOP3.LUT R126, R0.reuse, 0x35, R251.reuse, 0xfe, !PT ;  /* 0x00000035007e7812 */ /* 0x140fe400078efefb */
[C-C-:B------:R-:W-:Y:S02]  /*5a80*/  LOP3.LUT R122, R0.reuse, 0x36, R251.reuse, 0xfe, !PT ;  /* 0x00000036007a7812 */ /* 0x140fe400078efefb */
[C-C-:B------:R-:W-:Y:S02]  /*5a90*/  LOP3.LUT R119, R0.reuse, 0x37, R251.reuse, 0xfe, !PT ;  /* 0x0000003700777812 */ /* 0x140fe400078efefb */
[C-C-:B------:R-:W-:Y:S02]  /*5aa0*/  LOP3.LUT R123, R0.reuse, 0x38, R251.reuse, 0xfe, !PT ;  /* 0x00000038007b7812 */ /* 0x140fe400078efefb */
[C-C-:B------:R-:W-:Y:S02]  /*5ab0*/  LOP3.LUT R121, R0.reuse, 0x39, R251.reuse, 0xfe, !PT ;  /* 0x0000003900797812 */ /* 0x140fe400078efefb */
[----:B------:R-:W-:-:S02]  /*5ac0*/  LOP3.LUT R118, R0, 0x3a, R251, 0xfe, !PT ;  /* 0x0000003a00767812 */ /* 0x000fc400078efefb */
[C-C-:B------:R-:W-:Y:S01]  /*5ad0*/  LOP3.LUT R120, R0.reuse, 0x3b, R251.reuse, 0xfe, !PT ;  /* 0x0000003b00787812 */ /* 0x140fe200078efefb */
[----:B------:R-:W0:Y:S01]  /*5ae0*/  LDS.128 R96, [R193] ;  /* 0x00000000c1607984 */ /* 0x000e220000000c00 */
        /* <DEDUP_REMOVED lines=15> */
[----:B------:R-:W-:Y:S01]  /*5be0*/  STSM.16.M88.4 [R191], R100 ;  /* 0x00000064bf007844 */ /* 0x000fe20000000200 */
        /* <DEDUP_REMOVED lines=15> */
[----:B------:R-:W1:Y:S01]  /*5ce0*/  LDS.128 R100, [R193] ;  /* 0x00000000c1647984 */ /* 0x000e620000000c00 */
[----:B------:R-:W-:-:S02]  /*5cf0*/  LOP3.LUT R26, R0, 0x58, R251, 0xfe, !PT ;  /* 0x00000058001a7812 */ /* 0x000fc400078efefb */
[C-C-:B------:R-:W-:Y:S01]  /*5d00*/  LOP3.LUT R23, R0.reuse, 0x59, R251.reuse, 0xfe, !PT ;  /* 0x0000005900177812 */ /* 0x140fe200078efefb */
[----:B------:R-:W-:Y:S01]  /*5d10*/  BAR.SYNC.DEFER_BLOCKING 0x0 ;  /* 0x0000000000007b1d */ /* 0x000fe20000010000 */
        /* <DEDUP_REMOVED lines=28> */
[----:B------:R-:W2:Y:S01]  /*5ee0*/  LDS.128 R104, [R193] ;  /* 0x00000000c1687984 */ /* 0x000ea20000000c00 */
        /* <DEDUP_REMOVED lines=12> */
[----:B------:R-:W-:Y:S01]  /*5fb0*/  LOP3.LUT R0, R0, 0x7e, R251, 0xfe, !PT ;  /* 0x0000007e00007812 */ /* 0x000fe200078efefb */
[----:B------:R-:W-:Y:S01]  /*5fc0*/  STSM.16.M88.4 [R191], R108 ;  /* 0x0000006cbf007844 */ /* 0x000fe20000000200 */
[----:B------:R-:W-:Y:S06]  /*5fd0*/  BAR.SYNC.DEFER_BLOCKING 0x0 ;  /* 0x0000000000007b1d */ /* 0x000fec0000010000 */
[----:B------:R-:W3:Y:S02]  /*5fe0*/  LDS.128 R108, [R193] ;  /* 0x00000000c16c7984 */ /* 0x000ee40000000c00 */
[----:B------:R-:W-:Y:S06]  /*5ff0*/  BAR.SYNC.DEFER_BLOCKING 0x0 ;  /* 0x0000000000007b1d */ /* 0x000fec0000010000 */
[----:B------:R-:W-:Y:S02]  /*6000*/  STSM.16.M88.4 [R191], R44 ;  /* 0x0000002cbf007844 */ /* 0x000fe40000000200 */
[----:B------:R-:W-:Y:S06]  /*6010*/  BAR.SYNC.DEFER_BLOCKING 0x0 ;  /* 0x0000000000007b1d */ /* 0x000fec0000010000 */
[----:B------:R-:W4:Y:S02]  /*6020*/  LDS.128 R44, [R193] ;  /* 0x00000000c12c7984 */ /* 0x000f240000000c00 */
[----:B------:R-:W-:Y:S06]  /*6030*/  BAR.SYNC.DEFER_BLOCKING 0x0 ;  /* 0x0000000000007b1d */ /* 0x000fec0000010000 */
[----:B------:R-:W-:Y:S02]  /*6040*/  STSM.16.M88.4 [R191], R48 ;  /* 0x00000030bf007844 */ /* 0x000fe40000000200 */
[----:B------:R-:W-:Y:S06]  /*6050*/  BAR.SYNC.DEFER_BLOCKING 0x0 ;  /* 0x0000000000007b1d */ /* 0x000fec0000010000 */
[----:B------:R-:W5:Y:S02]  /*6060*/  LDS.128 R48, [R193] ;  /* 0x00000000c1307984 */ /* 0x000f640000000c00 */
        /* <DEDUP_REMOVED lines=33> */
[----:B------:R0:W-:Y:S02]  /*6280*/  STSM.16.M88.4 [R191], R84 ;  /* 0x00000054bf007844 */ /* 0x0001e40000000200 */
[----:B------:R-:W-:Y:S01]  /*6290*/  BAR.SYNC.DEFER_BLOCKING 0x0 ;  /* 0x0000000000007b1d */ /* 0x000fe20000010000 */
[----:B0-----:R-:W-:-:S04]  /*62a0*/  LEA R86, P6, R197, R192, 0x1 ;  /* 0x000000c0c5567211 */ /* 0x001fc800078c08ff */
[C---:B------:R-:W-:Y:S01]  /*62b0*/  LEA.HI.X.SX32 R87, R197.reuse, R194, 0x1, P6 ;  /* 0x000000c2c5577211 */ /* 0x040fe200030f0eff */
[----:B------:R-:W-:Y:S01]  /*62c0*/  VIADD R197, R197, UR4 ;  /* 0x00000004c5c57c36 */ /* 0x000fe20008000000 */
[----:B------:R0:W-:Y:S01]  /*62d0*/  @P1 STG.E.U16 desc[UR14][R156.64], R92 ;  /* 0x0000005c9c001986 */ /* 0x0001e2000c10150e */
[----:B------:R-:W-:-:S04]  /*62e0*/  LEA R84, P1, R195, R192, 0x1 ;  /* 0x000000c0c3547211 */ /* 0x000fc800078208ff */
[----:B------:R-:W-:Y:S02]  /*62f0*/  LEA.HI.X.SX32 R85, R195, R194, 0x1, P1 ;  /* 0x000000c2c3557211 */ /* 0x000fe400008f0eff */
[----:B------:R-:W-:Y:S01]  /*6300*/  ISETP.LT.AND P1, PT, R185, UR6, !P0 ;  /* 0x00000006b9007c0c */ /* 0x000fe2000c721270 */
[----:B------:R-:W-:Y:S02]  /*6310*/  ULDC UR6, c[0x0][0x22c] ;  /* 0x00008b0000067ab9 */ /* 0x000fe40000000800 */
[----:B------:R1:W-:Y:S01]  /*6320*/  @P4 STG.E.U16 desc[UR14][R84.64], R196 ;  /* 0x000000c454004986 */ /* 0x0003e2000c10150e */
[----:B------:R-:W-:Y:S01]  /*6330*/  ISETP.LT.AND P4, PT, R183, UR5, !P0 ;  /* 0x00000005b7007c0c */ /* 0x000fe2000c781270 */
[----:B0-----:R-:W-:Y:S01]  /*6340*/  VIADD R157, R197, UR4 ;  /* 0x00000004c59d7c36 */ /* 0x001fe20008000000 */
[----:B------:R-:W-:Y:S01]  /*6350*/  PRMT R92, R93, 0x7632, R92 ;  /* 0x000076325d5c7816 */ /* 0x000fe2000000005c */
[----:B------:R0:W-:Y:S01]  /*6360*/  @P2 STG.E.U16 desc[UR14][R86.64], R93 ;  /* 0x0000005d56002986 */ /* 0x0001e2000c10150e */
[----:B------:R-:W-:Y:S01]  /*6370*/  ULDC UR5, c[0x0][0x22c] ;  /* 0x00008b0000057ab9 */ /* 0x000fe20000000800 */
[----:B------:R-:W-:Y:S01]  /*6380*/  VIADD R183, R157, UR4 ;  /* 0x000000049db77c36 */ /* 0x000fe20008000000 */
[----:B------:R-:W-:Y:S01]  /*6390*/  ISETP.LT.AND P2, PT, R182, UR5, !P0 ;  /* 0x00000005b6007c0c */ /* 0x000fe2000c741270 */
[----:B------:R-:W-:Y:S01]  /*63a0*/  ULDC UR5, c[0x0][0x22c] ;  /* 0x00008b0000057ab9 */ /* 0x000fe20000000800 */
[----:B------:R-:W-:-:S02]  /*63b0*/  PRMT R156, R94, 0x7632, R156 ;  /* 0x000076325e9c7816 */ /* 0x000fc4000000009c */
[----:B-1----:R-:W-:-:S04]  /*63c0*/  LEA R84, P6, R197, R192, 0x1 ;  /* 0x000000c0c5547211 */ /* 0x002fc800078c08ff */
[----:B------:R-:W-:Y:S01]  /*63d0*/  LEA.HI.X.SX32 R85, R197, R194, 0x1, P6 ;  /* 0x000000c2c5557211 */ /* 0x000fe200030f0eff */
[----:B0-----:R-:W-:Y:S01]  /*63e0*/  VIADD R93, R183, UR4 ;  /* 0x00000004b75d7c36 */ /* 0x001fe20008000000 */
[----:B------:R-:W-:-:S03]  /*63f0*/  LEA R86, P6, R157, R192, 0x1 ;  /* 0x000000c09d567211 */ /* 0x000fc600078c08ff */
[----:B------:R0:W-:Y:S01]  /*6400*/  @P5 STG.E.U16 desc[UR14][R84.64], R92 ;  /* 0x0000005c54005986 */ /* 0x0001e2000c10150e */
[----:B------:R-:W-:Y:S01]  /*6410*/  LEA.HI.X.SX32 R87, R157, R194, 0x1, P6 ;  /* 0x000000c29d577211 */ /* 0x000fe200030f0eff */
[----:B------:R-:W-:Y:S01]  /*6420*/  VIADD R157, R93, UR4 ;  /* 0x000000045d9d7c36 */ /* 0x000fe20008000000 */
[----:B------:R-:W-:Y:S01]  /*6430*/  ISETP.LT.AND P5, PT, R181, UR5, !P0 ;  /* 0x00000005b5007c0c */ /* 0x000fe2000c7a1270 */
[----:B------:R-:W-:Y:S02]  /*6440*/  ULDC UR5, c[0x0][0x22c] ;  /* 0x00008b0000057ab9 */ /* 0x000fe40000000800 */
[----:B------:R1:W-:Y:S01]  /*6450*/  @P3 STG.E.U16 desc[UR14][R86.64], R94 ;  /* 0x0000005e56003986 */ /* 0x0003e2000c10150e */
[----:B------:R-:W-:Y:S01]  /*6460*/  ISETP.LT.AND P3, PT, R177, UR5, !P0 ;  /* 0x00000005b1007c0c */ /* 0x000fe2000c761270 */
[----:B------:R-:W-:Y:S01]  /*6470*/  ULDC UR5, c[0x0][0x22c] ;  /* 0x00008b0000057ab9 */ /* 0x000fe20000000800 */
[----:B0-----:R-:W-:Y:S02]  /*6480*/  LEA R84, P6, R183, R192, 0x1 ;  /* 0x000000c0b7547211 */ /* 0x001fe400078c08ff */
[----:B------:R-:W-:-:S02]  /*6490*/  PRMT R92, R95, 0x7632, R92 ;  /* 0x000076325f5c7816 */ /* 0x000fc4000000005c */
[----:B------:R-:W-:Y:S02]  /*64a0*/  LEA.HI.X.SX32 R85, R183, R194, 0x1, P6 ;  /* 0x000000c2b7557211 */ /* 0x000fe400030f0eff */
[C---:B-1----:R-:W-:Y:S02]  /*64b0*/  LEA R86, P6, R93.reuse, R192, 0x1 ;  /* 0x000000c05d567211 */ /* 0x042fe400078c08ff */
[----:B------:R-:W-:Y:S01]  /*64c0*/  PRMT R94, R96, 0x7632, R94 ;  /* 0x00007632605e7816 */ /* 0x000fe2000000005e */
[----:B------:R0:W-:Y:S01]  /*64d0*/  @P1 STG.E.U16 desc[UR14][R84.64], R156 ;  /* 0x0000009c54001986 */ /* 0x0001e2000c10150e */
[----:B------:R-:W-:Y:S01]  /*64e0*/  LEA.HI.X.SX32 R87, R93, R194, 0x1, P6 ;  /* 0x000000c25d577211 */ /* 0x000fe200030f0eff */
[----:B------:R-:W-:-:S04]  /*64f0*/  VIADD R93, R157, UR4 ;  /* 0x000000049d5d7c36 */ /* 0x000fc80008000000 */
[----:B------:R1:W-:Y:S01]  /*6500*/  @P4 STG.E.U16 desc[UR14][R86.64], R95 ;  /* 0x0000005f56004986 */ /* 0x0003e2000c10150e */
[----:B------:R-:W-:Y:S01]  /*6510*/  ISETP.LT.AND P4, PT, R173, UR5, !P0 ;  /* 0x00000005ad007c0c */ /* 0x000fe2000c781270 */
[----:B------:R-:W-:Y:S01]  /*6520*/  ULDC UR5, c[0x0][0x22c] ;  /* 0x00008b0000057ab9 */ /* 0x000fe20000000800 */
[----:B0-----:R-:W-:-:S04]  /*6530*/  LEA R84, P1, R157, R192, 0x1 ;  /* 0x000000c09d547211 */ /* 0x001fc800078208ff */
[----:B------:R-:W-:Y:S02]  /*6540*/  LEA.HI.X.SX32 R85, R157, R194, 0x1, P1 ;  /* 0x000000c29d557211 */ /* 0x000fe400008f0eff */
[C---:B-1----:R-:W-:Y:S02]  /*6550*/  LEA R86, P6, R93.reuse, R192, 0x1 ;  /* 0x000000c05d567211 */ /* 0x042fe400078c08ff */
[----:B------:R-:W-:Y:S01]  /*6560*/  ISETP.LT.AND P1, PT, R174, UR6, !P0 ;  /* 0x00000006ae007c0c */ /* 0x000fe2000c721270 */
[----:B------:R0:W-:Y:S01]  /*6570*/  @P2 STG.E.U16 desc[UR14][R84.64], R92 ;  /* 0x0000005c54002986 */ /* 0x0001e2000c10150e */
[C---:B------:R-:W-:Y:S01]  /*6580*/  LEA.HI.X.SX32 R87, R93.reuse, R194, 0x1, P6 ;  /* 0x000000c25d577211 */ /* 0x040fe200030f0eff */
[----:B------:R-:W-:Y:S01]  /*6590*/  VIADD R93, R93, UR4 ;  /* 0x000000045d5d7c36 */ /* 0x000fe20008000000 */
[----:B------:R-:W-:Y:S01]  /*65a0*/  ISETP.LT.AND P2, PT, R172, UR5, !P0 ;  /* 0x00000005ac007c0c */ /* 0x000fe2000c741270 */
[----:B------:R-:W-:Y:S01]  /*65b0*/  ULDC UR5, c[0x0][0x22c] ;  /* 0x00008b0000057ab9 */ /* 0x000fe20000000800 */
[----:B------:R-:W-:Y:S01]  /*65c0*/  ULDC UR6, c[0x0][0x22c] ;  /* 0x00008b0000067ab9 */ /* 0x000fe20000000800 */
[----:B------:R1:W-:Y:S01]  /*65d0*/  @P5 STG.E.U16 desc[UR14][R86.64], R96 ;  /* 0x0000006056005986 */ /* 0x0003e2000c10150e */
[----:B------:R-:W-:Y:S01]  /*65e0*/  VIADD R95, R93, UR4 ;  /* 0x000000045d5f7c36 */ /* 0x000fe20008000000 */
[----:B------:R-:W-:Y:S01]  /*65f0*/  ISETP.LT.AND P5, PT, R171, UR5, !P0 ;  /* 0x00000005ab007c0c */ /* 0x000fe2000c7a1270 */
[----:B------:R-:W-:Y:S01]  /*6600*/  ULDC UR5, c[0x0][0x22c] ;  /* 0x00008b0000057ab9 */ /* 0x000fe20000000800 */
[----:B0-----:R-:W-:-:S02]  /*6610*/  PRMT R92, R97, 0x7632, R92 ;  /* 0x00007632615c7816 */ /* 0x001fc4000000005c */
[----:B-1----:R-:W-:-:S04]  /*6620*/  LEA R86, P6, R93, R192, 0x1 ;  /* 0x000000c05d567211 */ /* 0x002fc800078c08ff */
[----:B------:R-:W-:Y:S01]  /*6630*/  LEA.HI.X.SX32 R87, R93, R194, 0x1, P6 ;  /* 0x000000c25d577211 */ /* 0x000fe200030f0eff */
[C---:B------:R-:W-:Y:S01]  /*6640*/  VIADD R93, R95.reuse, UR4 ;  /* 0x000000045f5d7c36 */ /* 0x040fe20008000000 */
[----:B------:R-:W-:-:S03]  /*6650*/  LEA R84, P6, R95, R192, 0x1 ;  /* 0x000000c05f547211 */ /* 0x000fc600078c08ff */
[----:B------:R0:W-:Y:S01]  /*6660*/  @P3 STG.E.U16 desc[UR14][R86.64], R94 ;  /* 0x0000005e56003986 */ /* 0x0001e2000c10150e */
[----:B------:R-:W-:Y:S01]  /*6670*/  LEA.HI.X.SX32 R85, R95, R194, 0x1, P6 ;  /* 0x000000c25f557211 */ /* 0x000fe200030f0eff */
[C---:B------:R-:W-:Y:S01]  /*6680*/  VIADD R95, R93.reuse, UR4 ;  /* 0x000000045d5f7c36 */ /* 0x040fe20008000000 */
[----:B------:R-:W-:Y:S01]  /*6690*/  ISETP.LT.AND P3, PT, R170, UR5, !P0 ;  /* 0x00000005aa007c0c */ /* 0x000fe2000c761270 */
[----:B------:R-:W-:Y:S02]  /*66a0*/  ULDC UR5, c[0x0][0x22c] ;  /* 0x00008b0000057ab9 */ /* 0x000fe40000000800 */
[----:B------:R1:W-:Y:S01]  /*66b0*/  @P4 STG.E.U16 desc[UR14][R84.64], R97 ;  /* 0x0000006154004986 */ /* 0x0003e2000c10150e */
[C---:B0-----:R-:W-:Y:S02]  /*66c0*/  LEA R86, P6, R93.reuse, R192, 0x1 ;  /* 0x000000c05d567211 */ /* 0x041fe400078c08ff */
[----:B------:R-:W-:Y:S02]  /*66d0*/  PRMT R94, R98, 0x7632, R94 ;  /* 0x00007632625e7816 */ /* 0x000fe4000000005e */
[----:B------:R-:W-:-:S02]  /*66e0*/  LEA.HI.X.SX32 R87, R93, R194, 0x1, P6 ;  /* 0x000000c25d577211 */ /* 0x000fc400030f0eff */
[----:B-1----:R-:W-:-:S03]  /*66f0*/  LEA R84, P4, R95, R192, 0x1 ;  /* 0x000000c05f547211 */ /* 0x002fc600078808ff */
[----:B------:R0:W-:Y:S01]  /*6700*/  @P1 STG.E.U16 desc[UR14][R86.64], R92 ;  /* 0x0000005c56001986 */ /* 0x0001e2000c10150e */
[C---:B------:R-:W-:Y:S01]  /*6710*/  LEA.HI.X.SX32 R85, R95.reuse, R194, 0x1, P4 ;  /* 0x000000c25f557211 */ /* 0x040fe200020f0eff */
[----:B------:R-:W-:Y:S01]  /*6720*/  VIADD R95, R95, UR4 ;  /* 0x000000045f5f7c36 */ /* 0x000fe20008000000 */
[----:B------:R-:W-:Y:S01]  /*6730*/  ISETP.LT.AND P4, PT, R166, UR5, !P0 ;  /* 0x00000005a6007c0c */ /* 0x000fe2000c781270 */
[----:B------:R-:W-:Y:S02]  /*6740*/  ULDC UR5, c[0x0][0x22c] ;  /* 0x00008b0000057ab9 */ /* 0x000fe40000000800 */
[----:B------:R-:W-:Y:S01]  /*6750*/  VIADD R93, R95, UR4 ;  /* 0x000000045f5d7c36 */ /* 0x000fe20008000000 */
[----:B------:R1:W-:Y:S01]  /*6760*/  @P2 STG.E.U16 desc[UR14][R84.64], R98 ;  /* 0x0000006254002986 */ /* 0x0003e2000c10150e */
[----:B------:R-:W-:Y:S01]  /*6770*/  ISETP.LT.AND P2, PT, R162, UR5, !P0 ;  /* 0x00000005a2007c0c */ /* 0x000fe2000c741270 */
[----:B------:R-:W-:Y:S02]  /*6780*/  ULDC UR5, c[0x0][0x22c] ;  /* 0x00008b0000057ab9 */ /* 0x000fe40000000800 */
[----:B0-----:R-:W-:-:S02]  /*6790*/  LEA R86, P6, R93, R192, 0x1 ;  /* 0x000000c05d567211 */ /* 0x001fc400078c08ff */
[----:B------:R-:W-:Y:S02]  /*67a0*/  PRMT R92, R99, 0x7632, R92 ;  /* 0x00007632635c7816 */ /* 0x000fe4000000005c */
[C---:B------:R-:W-:Y:S01]  /*67b0*/  LEA.HI.X.SX32 R87, R93.reuse, R194, 0x1, P6 ;  /* 0x000000c25d577211 */ /* 0x040fe200030f0eff */
[----:B------:R-:W-:Y:S01]  /*67c0*/  VIADD R93, R93, UR4 ;  /* 0x000000045d5d7c36 */ /* 0x000fe20008000000 */
[----:B-1----:R-:W-:-:S04]  /*67d0*/  LEA R84, P1, R95, R192, 0x1 ;  /* 0x000000c05f547211 */ /* 0x002fc800078208ff */
[----:B------:R-:W-:Y:S01]  /*67e0*/  LEA.HI.X.SX32 R85, R95, R194, 0x1, P1 ;  /* 0x000000c25f557211 */ /* 0x000fe200008f0eff */
[----:B------:R-:W-:Y:S01]  /*67f0*/  VIADD R95, R93, UR4 ;  /* 0x000000045d5f7c36 */ /* 0x000fe20008000000 */
[----:B------:R-:W-:Y:S01]  /*6800*/  ISETP.LT.AND P1, PT, R163, UR6, !P0 ;  /* 0x00000006a3007c0c */ /* 0x000fe2000c721270 */
[----:B------:R-:W-:Y:S02]  /*6810*/  ULDC UR6, c[0x0][0x22c] ;  /* 0x00008b0000067ab9 */ /* 0x000fe40000000800 */
[----:B------:R0:W-:Y:S01]  /*6820*/  @P5 STG.E.U16 desc[UR14][R84.64], R94 ;  /* 0x0000005e54005986 */ /* 0x0001e2000c10150e */
[----:B------:R-:W-:Y:S01]  /*6830*/  ISETP.LT.AND P5, PT, R155, UR5, !P0 ;  /* 0x000000059b007c0c */ /* 0x000fe2000c7a1270 */
[----:B------:R-:W-:Y:S02]  /*6840*/  ULDC UR5, c[0x0][0x22c] ;  /* 0x00008b0000057ab9 */ /* 0x000fe40000000800 */
[----:B------:R1:W-:Y:S01]  /*6850*/  @P3 STG.E.U16 desc[UR14][R86.64], R99 ;  /* 0x0000006356003986 */ /* 0x0003e2000c10150e */
[----:B------:R-:W-:Y:S01]  /*6860*/  ISETP.LT.AND P3, PT, R159, UR5, !P0 ;  /* 0x000000059f007c0c */ /* 0x000fe2000c761270 */
[----:B------:R-:W-:Y:S01]  /*6870*/  ULDC UR5, c[0x0][0x22c] ;  /* 0x00008b0000057ab9 */ /* 0x000fe20000000800 */
[----:B0-----:R-:W-:-:S02]  /*6880*/  LEA R84, P6, R93, R192, 0x1 ;  /* 0x000000c05d547211 */ /* 0x001fc400078c08ff */
[----:B------:R-:W-:Y:S02]  /*6890*/  PRMT R94, R100, 0x7632, R94 ;  /* 0x00007632645e7816 */ /* 0x000fe4000000005e */
[----:B------:R-:W-:Y:S01]  /*68a0*/  LEA.HI.X.SX32 R85, R93, R194, 0x1, P6 ;  /* 0x000000c25d557211 */ /* 0x000fe200030f0eff */
[C---:B------:R-:W-:Y:S01]  /*68b0*/  VIADD R93, R95.reuse, UR4 ;  /* 0x000000045f5d7c36 */ /* 0x040fe20008000000 */
[----:B-1----:R-:W-:-:S03]  /*68c0*/  LEA R86, P6, R95, R192, 0x1 ;  /* 0x000000c05f567211 */ /* 0x002fc600078c08ff */
[----:B------:R0:W-:Y:S01]  /*68d0*/  @P4 STG.E.U16 desc[UR14][R84.64], R92 ;  /* 0x0000005c54004986 */ /* 0x0001e2000c10150e */
[----:B------:R-:W-:Y:S01]  /*68e0*/  LEA.HI.X.SX32 R87, R95, R194, 0x1, P6 ;  /* 0x000000c25f577211 */ /* 0x000fe200030f0eff */
[----:B------:R-:W-:Y:S01]  /*68f0*/  VIADD R95, R93, UR4 ;  /* 0x000000045d5f7c36 */ /* 0x000fe20008000000 */
[----:B------:R-:W-:Y:S01]  /*6900*/  ISETP.LT.AND P4, PT, R161, UR5, !P0 ;  /* 0x00000005a1007c0c */ /* 0x000fe2000c781270 */
[----:B------:R-:W-:Y:S02]  /*6910*/  ULDC UR5, c[0x0][0x22c] ;  /* 0x00008b0000057ab9 */ /* 0x000fe40000000800 */
[----:B------:R1:W-:Y:S01]  /*6920*/  @P2 STG.E.U16 desc[UR14][R86.64], R100 ;  /* 0x0000006456002986 */ /* 0x0003e2000c10150e */
[----:B0-----:R-:W-:Y:S02]  /*6930*/  LEA R84, P6, R93, R192, 0x1 ;  /* 0x000000c05d547211 */ /* 0x001fe400078c08ff */
        /* <DEDUP_REMOVED lines=8> */
[C---:B------:R-:W-:Y:S01]  /*69c0*/  VIADD R93, R95.reuse, UR4 ;  /* 0x000000045f5d7c36 */ /* 0x040fe20008000000 */
[----:B------:R1:W-:Y:S01]  /*69d0*/  @P5 STG.E.U16 desc[UR14][R86.64], R101 ;  /* 0x0000006556005986 */ /* 0x0003e2000c10150e */
[----:B------:R-:W-:Y:S01]  /*69e0*/  ISETP.LT.AND P5, PT, R154, UR5, !P0 ;  /* 0x000000059a007c0c */ /* 0x000fe2000c7a1270 */
[----:B------:R-:W-:Y:S01]  /*69f0*/  ULDC UR5, c[0x0][0x22c] ;  /* 0x00008b0000057ab9 */ /* 0x000fe20000000800 */
[----:B0-----:R-:W-:-:S02]  /*6a00*/  LEA R84, P1, R95, R192, 0x1 ;  /* 0x000000c05f547211 */ /* 0x001fc400078208ff */
[----:B------:R-:W-:Y:S02]  /*6a10*/  PRMT R94, R102, 0x7632, R94 ;  /* 0x00007632665e7816 */ /* 0x000fe4000000005e */
[----:B------:R-:W-:Y:S02]  /*6a20*/  LEA.HI.X.SX32 R85, R95, R194, 0x1, P1 ;  /* 0x000000c25f557211 */ /* 0x000fe400008f0eff */
[----:B------:R-:W-:Y:S01]  /*6a30*/  ISETP.LT.AND P1, PT, R158, UR6, !P0 ;  /* 0x000000069e007c0c */ /* 0x000fe2000c721270 */
[----:B------:R-:W-:Y:S01]  /*6a40*/  ULDC UR6, c[0x0][0x22c] ;  /* 0x00008b0000067ab9 */ /* 0x000fe20000000800 */
[----:B-1----:R-:W-:Y:S01]  /*6a50*/  LEA R86, P6, R93, R192, 0x1 ;  /* 0x000000c05d567211 */ /* 0x002fe200078c08ff */
[----:B------:R0:W-:Y:S01]  /*6a60*/  @P3 STG.E.U16 desc[UR14][R84.64], R92 ;  /* 0x0000005c54003986 */ /* 0x0001e2000c10150e */
[----:B------:R-:W-:Y:S01]  /*6a70*/  ISETP.LT.AND P3, PT, R149, UR5, !P0 ;  /* 0x0000000595007c0c */ /* 0x000fe2000c761270 */
[----:B------:R-:W-:Y:S01]  /*6a80*/  ULDC UR5, c[0x0][0x22c] ;  /* 0x00008b0000057ab9 */ /* 0x000fe20000000800 */
[C---:B------:R-:W-:Y:S01]  /*6a90*/  LEA.HI.X.SX32 R87, R93.reuse, R194, 0x1, P6 ;  /* 0x000000c25d577211 */ /* 0x040fe200030f0eff */
[----:B------:R-:W-:-:S04]  /*6aa0*/  VIADD R93, R93, UR4 ;  /* 0x000000045d5d7c36 */ /* 0x000fc80008000000 */
[----:B------:R-:W-:Y:S01]  /*6ab0*/  VIADD R95, R93, UR4 ;  /* 0x000000045d5f7c36 */ /* 0x000fe20008000000 */
[----:B------:R1:W-:Y:S01]  /*6ac0*/  @P4 STG.E.U16 desc[UR14][R86.64], R102 ;  /* 0x0000006656004986 */ /* 0x0003e2000c10150e */
[----:B------:R-:W-:Y:S01]  /*6ad0*/  ISETP.LT.AND P4, PT, R151, UR5, !P0 ;  /* 0x0000000597007c0c */ /* 0x000fe2000c781270 */
[----:B------:R-:W-:Y:S01]  /*6ae0*/  ULDC UR5, c[0x0][0x22c] ;  /* 0x00008b0000057ab9 */ /* 0x000fe20000000800 */
[----:B0-----:R-:W-:Y:S02]  /*6af0*/  LEA R84, P6, R93, R192, 0x1 ;  /* 0x000000c05d547211 */ /* 0x001fe400078c08ff */
[----:B------:R-:W-:Y:S02]  /*6b00*/  PRMT R92, R103, 0x7632, R92 ;  /* 0x00007632675c7816 */ /* 0x000fe4000000005c */
[----:B------:R-:W-:Y:S01]  /*6b10*/  LEA.HI.X.SX32 R85, R93, R194, 0x1, P6 ;  /* 0x000000c25d557211 */ /* 0x000fe200030f0eff */
[C---:B------:R-:W-:Y:S01]  /*6b20*/  VIADD R93, R95.reuse, UR4 ;  /* 0x000000045f5d7c36 */ /* 0x040fe20008000000 */
[----:B-1----:R-:W-:-:S03]  /*6b30*/  LEA R86, P6, R95, R192, 0x1 ;  /* 0x000000c05f567211 */ /* 0x002fc600078c08ff */
[----:B------:R0:W-:Y:S01]  /*6b40*/  @P2 STG.E.U16 desc[UR14][R84.64], R94 ;  /* 0x0000005e54002986 */ /* 0x0001e2000c10150e */
[----:B------:R-:W-:Y:S01]  /*6b50*/  ISETP.LT.AND P2, PT, R153, UR5, !P0 ;  /* 0x0000000599007c0c */ /* 0x000fe2000c741270 */
[----:B------:R-:W-:Y:S01]  /*6b60*/  ULDC UR5, c[0x0][0x22c] ;  /* 0x00008b0000057ab9 */ /* 0x000fe20000000800 */
[----:B------:R-:W-:Y:S01]  /*6b70*/  LEA.HI.X.SX32 R87, R95, R194, 0x1, P6 ;  /* 0x000000c25f577211 */ /* 0x000fe200030f0eff */
[----:B------:R-:W-:-:S04]  /*6b80*/  VIADD R95, R93, UR4 ;  /* 0x000000045d5f7c36 */ /* 0x000fc80008000000 */
[----:B------:R1:W-:Y:S01]  /*6b90*/  @P5 STG.E.U16 desc[UR14][R86.64], R103 ;  /* 0x0000006756005986 */ /* 0x0003e2000c10150e */
[C---:B0-----:R-:W-:Y:S02]  /*6ba0*/  LEA R84, P6, R93.reuse, R192, 0x1 ;  /* 0x000000c05d547211 */ /* 0x041fe400078c08ff */
[----:B--2---:R-:W-:Y:S02]  /*6bb0*/  PRMT R94, R104, 0x7632, R94 ;  /* 0x00007632685e7816 */ /* 0x004fe4000000005e */
[----:B------:R-:W-:Y:S02]  /*6bc0*/  LEA.HI.X.SX32 R85, R93, R194, 0x1, P6 ;  /* 0x000000c25d557211 */ /* 0x000fe400030f0eff */
        /* <DEDUP_REMOVED lines=10> */
[----:B0-----:R-:W-:-:S04]  /*6c70*/  LEA R84, P1, R95, R192, 0x1 ;  /* 0x000000c05f547211 */ /* 0x001fc800078208ff */
[----:B------:R-:W-:Y:S02]  /*6c80*/  LEA.HI.X.SX32 R85, R95, R194, 0x1, P1 ;  /* 0x000000c25f557211 */ /* 0x000fe400008f0eff */
[----:B------:R-:W-:Y:S01]  /*6c90*/  ISETP.LT.AND P1, PT, R150, UR6, !P0 ;  /* 0x0000000696007c0c */ /* 0x000fe2000c721270 */
[----:B------:R-:W-:Y:S01]  /*6ca0*/  ULDC UR6, c[0x0][0x22c] ;  /* 0x00008b0000067ab9 */ /* 0x000fe20000000800 */
[C---:B-1----:R-:W-:Y:S01]  /*6cb0*/  LEA R86, P6, R93.reuse, R192, 0x1 ;  /* 0x000000c05d567211 */ /* 0x042fe200078c08ff */
[----:B------:R0:W-:Y:S01]  /*6cc0*/  @P4 STG.E.U16 desc[UR14][R84.64], R94 ;  /* 0x0000005e54004986 */ /* 0x0001e2000c10150e */
[----:B------:R-:W-:Y:S01]  /*6cd0*/  ISETP.LT.AND P4, PT, R146, UR5, !P0 ;  /* 0x0000000592007c0c */ /* 0x000fe2000c781270 */
[----:B------:R-:W-:Y:S01]  /*6ce0*/  ULDC UR5, c[0x0][0x22c] ;  /* 0x00008b0000057ab9 */ /* 0x000fe20000000800 */
[C---:B------:R-:W-:Y:S01]  /*6cf0*/  LEA.HI.X.SX32 R87, R93.reuse, R194, 0x1, P6 ;  /* 0x000000c25d577211 */ /* 0x040fe200030f0eff */
[----:B------:R-:W-:-:S04]  /*6d00*/  VIADD R93, R93, UR4 ;  /* 0x000000045d5d7c36 */ /* 0x000fc80008000000 */
[C---:B------:R-:W-:Y:S01]  /*6d10*/  VIADD R95, R93.reuse, UR4 ;  /* 0x000000045d5f7c36 */ /* 0x040fe20008000000 */
[----:B------:R-:W-:Y:S01]  /*6d20*/  LEA R92, P6, R93, R192, 0x1 ;  /* 0x000000c05d5c7211 */ /* 0x000fe200078c08ff */
[----:B------:R1:W-:Y:S01]  /*6d30*/  @P2 STG.E.U16 desc[UR14][R86.64], R105 ;  /* 0x0000006956002986 */ /* 0x0003e2000c10150e */
[----:B------:R-:W-:Y:S01]  /*6d40*/  ISETP.LT.AND P2, PT, R143, UR5, !P0 ;  /* 0x000000058f007c0c */ /* 0x000fe2000c741270 */
[----:B------:R-:W-:Y:S01]  /*6d50*/  VIADD R97, R95, UR4 ;  /* 0x000000045f617c36 */ /* 0x000fe20008000000 */
[----:B------:R-:W-:Y:S01]  /*6d60*/  LEA.HI.X.SX32 R93, R93, R194, 0x1, P6 ;  /* 0x000000c25d5d7211 */ /* 0x000fe200030f0eff */
[----:B------:R-:W-:Y:S01]  /*6d70*/  ULDC UR5, c[0x0][0x22c] ;  /* 0x00008b0000057ab9 */ /* 0x000fe20000000800 */
[----:B0-----:R-:W-:-:S04]  /*6d80*/  LEA R84, P6, R95, R192, 0x1 ;  /* 0x000000c05f547211 */ /* 0x001fc800078c08ff */
[----:B------:R-:W-:Y:S01]  /*6d90*/  LEA.HI.X.SX32 R85, R95, R194, 0x1, P6 ;  /* 0x000000c25f557211 */ /* 0x000fe200030f0eff */
[----:B------:R-:W-:Y:S01]  /*6da0*/  VIADD R95, R97, UR4 ;  /* 0x00000004615f7c36 */ /* 0x000fe20008000000 */
[----:B-1----:R-:W-:Y:S02]  /*6db0*/  PRMT R87, R105, 0x7632, R87 ;  /* 0x0000763269577816 */ /* 0x002fe40000000057 */
[----:B------:R-:W-:-:S03]  /*6dc0*/  LEA R86, P6, R97, R192, 0x1 ;  /* 0x000000c061567211 */ /* 0x000fc600078c08ff */
[----:B------:R0:W-:Y:S01]  /*6dd0*/  @P5 STG.E.U16 desc[UR14][R92.64], R87 ;  /* 0x000000575c005986 */ /* 0x0001e2000c10150e */
[----:B------:R-:W-:Y:S01]  /*6de0*/  ISETP.LT.AND P5, PT, R147, UR5, !P0 ;  /* 0x0000000593007c0c */ /* 0x000fe2000c7a1270 */
[----:B------:R-:W-:Y:S02]  /*6df0*/  ULDC UR5, c[0x0][0x22c] ;  /* 0x00008b0000057ab9 */ /* 0x000fe40000000800 */
[----:B------:R1:W-:Y:S01]  /*6e00*/  @P3 STG.E.U16 desc[UR14][R84.64], R106 ;  /* 0x0000006a54003986 */ /* 0x0003e2000c10150e */
[----:B------:R-:W-:Y:S01]  /*6e10*/  ISETP.LT.AND P3, PT, R145, UR5, !P0 ;  /* 0x0000000591007c0c */ /* 0x000fe2000c761270 */
[----:B------:R-:W-:Y:S01]  /*6e20*/  ULDC UR5, c[0x0][0x22c] ;  /* 0x00008b0000057ab9 */ /* 0x000fe20000000800 */
[----:B0-----:R-:W-:Y:S01]  /*6e30*/  LEA.HI.X.SX32 R87, R97, R194, 0x1, P6 ;  /* 0x000000c261577211 */ /* 0x001fe200030f0eff */
[C---:B------:R-:W-:Y:S01]  /*6e40*/  VIADD R97, R95.reuse, UR4 ;  /* 0x000000045f617c36 */ /* 0x040fe20008000000 */
[----:B------:R-:W-:Y:S02]  /*6e50*/  LEA R94, P6, R95, R192, 0x1 ;  /* 0x000000c05f5e7211 */ /* 0x000fe400078c08ff */
[----:B-1----:R-:W-:Y:S01]  /*6e60*/  PRMT R85, R106, 0x7632, R85 ;  /* 0x000076326a557816 */ /* 0x002fe20000000055 */
[----:B------:R-:W-:Y:S01]  /*6e70*/  VIADD R99, R97, UR4 ;  /* 0x0000000461637c36 */ /* 0x000fe20008000000 */
[----:B------:R-:W-:-:S03]  /*6e80*/  LEA.HI.X.SX32 R95, R95, R194, 0x1, P6 ;  /* 0x000000c25f5f7211 */ /* 0x000fc600030f0eff */
[----:B------:R0:W-:Y:S01]  /*6e90*/  @P1 STG.E.U16 desc[UR14][R86.64], R85 ;  /* 0x0000005556001986 */ /* 0x0001e2000c10150e */
[-C--:B------:R-:W-:Y:S02]  /*6ea0*/  LEA R84, P6, R99, R192.reuse, 0x1 ;  /* 0x000000c063547211 */ /* 0x080fe400078c08ff */
[C---:B------:R-:W-:Y:S01]  /*6eb0*/  LEA R92, P1, R97.reuse, R192, 0x1 ;  /* 0x000000c0615c7211 */ /* 0x040fe200078208ff */
[----:B------:R1:W-:Y:S01]  /*6ec0*/  @P4 STG.E.U16 desc[UR14][R94.64], R107 ;  /* 0x0000006b5e004986 */ /* 0x0003e2000c10150e */
[----:B------:R-:W-:Y:S01]  /*6ed0*/  ISETP.LT.AND P4, PT, R142, UR5, !P0 ;  /* 0x000000058e007c0c */ /* 0x000fe2000c781270 */
[----:B------:R-:W-:Y:S01]  /*6ee0*/  ULDC UR5, c[0x0][0x22c] ;  /* 0x00008b0000057ab9 */ /* 0x000fe20000000800 */
[-C--:B------:R-:W-:Y:S02]  /*6ef0*/  LEA.HI.X.SX32 R93, R97, R194.reuse, 0x1, P1 ;  /* 0x000000c2615d7211 */ /* 0x080fe400008f0eff */
[----:B------:R-:W-:Y:S01]  /*6f00*/  ISETP.LT.AND P1, PT, R144, UR6, !P0 ;  /* 0x0000000690007c0c */ /* 0x000fe2000c721270 */
[----:B------:R-:W-:Y:S01]  /*6f10*/  ULDC UR6, c[0x0][0x22c] ;  /* 0x00008b0000067ab9 */ /* 0x000fe20000000800 */
[C---:B0-----:R-:W-:Y:S01]  /*6f20*/  LEA.HI.X.SX32 R85, R99.reuse, R194, 0x1, P6 ;  /* 0x000000c263557211 */ /* 0x041fe200030f0eff */
[----:B------:R-:W-:Y:S01]  /*6f30*/  VIADD R99, R99, UR4 ;  /* 0x0000000463637c36 */ /* 0x000fe20008000000 */
[----:B------:R-:W-:-:S03]  /*6f40*/  PRMT R87, R107, 0x7632, R87 ;  /* 0x000076326b577816 */ /* 0x000fc60000000057 */
[C---:B-1----:R-:W-:Y:S01]  /*6f50*/  VIADD R95, R99.reuse, UR4 ;  /* 0x00000004635f7c36 */ /* 0x042fe20008000000 */
[----:B------:R-:W-:Y:S01]  /*6f60*/  LEA R86, P6, R99, R192, 0x1 ;  /* 0x000000c063567211 */ /* 0x000fe200078c08ff */
[----:B------:R0:W-:Y:S01]  /*6f70*/  @P2 STG.E.U16 desc[UR14][R92.64], R87 ;  /* 0x000000575c002986 */ /* 0x0001e2000c10150e */
[----:B------:R-:W-:Y:S01]  /*6f80*/  ISETP.LT.AND P2, PT, R137, UR5, !P0 ;  /* 0x0000000589007c0c */ /* 0x000fe2000c741270 */
[----:B------:R-:W-:Y:S01]  /*6f90*/  VIADD R97, R95, UR4 ;  /* 0x000000045f617c36 */ /* 0x000fe20008000000 */
[----:B------:R-:W-:Y:S01]  /*6fa0*/  ULDC UR5, c[0x0][0x22c] ;  /* 0x00008b0000057ab9 */ /* 0x000fe20000000800 */
[----:B---3--:R1:W-:Y:S01]  /*6fb0*/  @P5 STG.E.U16 desc[UR14][R84.64], R108 ;  /* 0x0000006c54005986 */ /* 0x0083e2000c10150e */
[----:B------:R-:W-:Y:S01]  /*6fc0*/  ISETP.LT.AND P5, PT, R139, UR5, !P0 ;  /* 0x000000058b007c0c */ /* 0x000fe2000c7a1270 */
[----:B------:R-:W-:Y:S01]  /*6fd0*/  ULDC UR5, c[0x0][0x22c] ;  /* 0x00008b0000057ab9 */ /* 0x000fe20000000800 */
[----:B0-----:R-:W-:Y:S01]  /*6fe0*/  LEA.HI.X.SX32 R87, R99, R194, 0x1, P6 ;  /* 0x000000c263577211 */ /* 0x001fe200030f0eff */
[----:B------:R-:W-:Y:S01]  /*6ff0*/  VIADD R99, R97, UR4 ;  /* 0x0000000461637c36 */ /* 0x000fe20008000000 */
[----:B------:R-:W-:-:S02]  /*7000*/  LEA R92, P6, R95, R192, 0x1 ;  /* 0x000000c05f5c7211 */ /* 0x000fc400078c08ff */
[----:B-1----:R-:W-:Y:S02]  /*7010*/  PRMT R85, R108, 0x7632, R85 ;  /* 0x000076326c557816 */ /* 0x002fe40000000055 */
[----:B------:R-:W-:Y:S02]  /*7020*/  LEA.HI.X.SX32 R93, R95, R194, 0x1, P6 ;  /* 0x000000c25f5d7211 */ /* 0x000fe400030f0eff */
[-C--:B------:R-:W-:Y:S01]  /*7030*/  LEA R84, P6, R97, R192.reuse, 0x1 ;  /* 0x000000c061547211 */ /* 0x080fe200078c08ff */
[----:B------:R0:W-:Y:S01]  /*7040*/  @P3 STG.E.U16 desc[UR14][R86.64], R85 ;  /* 0x0000005556003986 */ /* 0x0001e2000c10150e */
[----:B------:R-:W-:Y:S01]  /*7050*/  ISETP.LT.AND P3, PT, R141, UR5, !P0 ;  /* 0x000000058d007c0c */ /* 0x000fe2000c761270 */
[----:B------:R-:W-:Y:S02]  /*7060*/  ULDC UR5, c[0x0][0x22c] ;  /* 0x00008b0000057ab9 */ /* 0x000fe40000000800 */
[----:B------:R1:W-:Y:S01]  /*7070*/  @P4 STG.E.U16 desc[UR14][R92.64], R109 ;  /* 0x0000006d5c004986 */ /* 0x0003e2000c10150e */
[----:B------:R-:W-:-:S04]  /*7080*/  LEA R94, P4, R99, R192, 0x1 ;  /* 0x000000c0635e7211 */ /* 0x000fc800078808ff */
[CC--:B------:R-:W-:Y:S01]  /*7090*/  LEA.HI.X.SX32 R95, R99.reuse, R194.reuse, 0x1, P4 ;  /* 0x000000c2635f7211 */ /* 0x0c0fe200020f0eff */
[----:B------:R-:W-:Y:S01]  /*70a0*/  VIADD R99, R99, UR4 ;  /* 0x0000000463637c36 */ /* 0x000fe20008000000 */
[----:B------:R-:W-:Y:S01]  /*70b0*/  ISETP.LT.AND P4, PT, R140, UR5, !P0 ;  /* 0x000000058c007c0c */ /* 0x000fe2000c781270 */
[----:B------:R-:W-:Y:S01]  /*70c0*/  ULDC UR5, c[0x0][0x22c] ;  /* 0x00008b0000057ab9 */ /* 0x000fe20000000800 */
[----:B0-----:R-:W-:Y:S01]  /*70d0*/  LEA.HI.X.SX32 R85, R97, R194, 0x1, P6 ;  /* 0x000000c261557211 */ /* 0x001fe200030f0eff */
[----:B------:R-:W-:Y:S01]  /*70e0*/  VIADD R97, R99, UR4 ;  /* 0x0000000463617c36 */ /* 0x000fe20008000000 */
[----:B------:R-:W-:-:S04]  /*70f0*/  PRMT R87, R109, 0x7632, R87 ;  /* 0x000076326d577816 */ /* 0x000fc80000000057 */
[-C--:B-1----:R-:W-:Y:S01]  /*7100*/  LEA R92, P6, R97, R192.reuse, 0x1 ;  /* 0x000000c0615c7211 */ /* 0x082fe200078c08ff */
[----:B------:R0:W-:Y:S01]  /*7110*/  @P1 STG.E.U16 desc[UR14][R84.64], R87 ;  /* 0x0000005754001986 */ /* 0x0001e2000c10150e */
[----:B------:R-:W-:Y:S02]  /*7120*/  LEA R86, P1, R99, R192, 0x1 ;  /* 0x000000c063567211 */ /* 0x000fe400078208ff */
[CC--:B------:R-:W-:Y:S01]  /*7130*/  LEA.HI.X.SX32 R93, R97.reuse, R194.reuse, 0x1, P6 ;  /* 0x000000c2615d7211 */ /* 0x0c0fe200030f0eff */
[----:B------:R-:W-:Y:S01]  /*7140*/  VIADD R97, R97, UR4 ;  /* 0x0000000461617c36 */ /* 0x000fe20008000000 */
[----:B------:R1:W-:Y:S01]  /*7150*/  @P2 STG.E.U16 desc[UR14][R94.64], R110 ;  /* 0x0000006e5e002986 */ /* 0x0003e2000c10150e */
[----:B------:R-:W-:Y:S01]  /*7160*/  ISETP.LT.AND P2, PT, R136, UR5, !P0 ;  /* 0x0000000588007c0c */ /* 0x000fe2000c741270 */
[----:B------:R-:W-:Y:S01]  /*7170*/  ULDC UR5, c[0x0][0x22c] ;  /* 0x00008b0000057ab9 */ /* 0x000fe20000000800 */
[----:B0-----:R-:W-:Y:S02]  /*7180*/  PRMT R85, R110, 0x7632, R85 ;  /* 0x000076326e557816 */ /* 0x001fe40000000055 */
[----:B------:R-:W-:-:S02]  /*7190*/  LEA.HI.X.SX32 R87, R99, R194, 0x1, P1 ;  /* 0x000000c263577211 */ /* 0x000fc400008f0eff */
[C---:B------:R-:W-:Y:S01]  /*71a0*/  LEA R84, P6, R97.reuse, R192, 0x1 ;  /* 0x000000c061547211 */ /* 0x040fe200078c08ff */
[----:B-1----:R-:W-:Y:S01]  /*71b0*/  VIADD R95, R97, UR4 ;  /* 0x00000004615f7c36 */ /* 0x002fe20008000000 */
[----:B------:R-:W-:Y:S01]  /*71c0*/  ISETP.LT.AND P1, PT, R138, UR6, !P0 ;  /* 0x000000068a007c0c */ /* 0x000fe2000c721270 */
[----:B------:R0:W-:Y:S01]  /*71d0*/  @P5 STG.E.U16 desc[UR14][R86.64], R85 ;  /* 0x0000005556005986 */ /* 0x0001e2000c10150e */
[----:B------:R-:W-:Y:S01]  /*71e0*/  ISETP.LT.AND P5, PT, R131, UR5, !P0 ;  /* 0x0000000583007c0c */ /* 0x000fe2000c7a1270 */
[----:B------:R-:W-:Y:S01]  /*71f0*/  ULDC UR5, c[0x0][0x22c] ;  /* 0x00008b0000057ab9 */ /* 0x000fe20000000800 */
[----:B------:R-:W-:Y:S01]  /*7200*/  ULDC UR6, c[0x0][0x22c] ;  /* 0x00008b0000067ab9 */ /* 0x000fe20000000800 */
[----:B------:R1:W-:Y:S01]  /*7210*/  @P3 STG.E.U16 desc[UR14][R92.64], R111 ;  /* 0x0000006f5c003986 */ /* 0x0003e2000c10150e */
[----:B------:R-:W-:Y:S01]  /*7220*/  ISETP.LT.AND P3, PT, R133, UR5, !P0 ;  /* 0x0000000585007c0c */ /* 0x000fe2000c761270 */
[----:B------:R-:W-:Y:S01]  /*7230*/  ULDC UR5, c[0x0][0x22c] ;  /* 0x00008b0000057ab9 */ /* 0x000fe20000000800 */
[----:B0-----:R-:W-:Y:S01]  /*7240*/  LEA.HI.X.SX32 R85, R97, R194, 0x1, P6 ;  /* 0x000000c261557211 */ /* 0x001fe200030f0eff */
[C---:B------:R-:W-:Y:S01]  /*7250*/  VIADD R97, R95.reuse, UR4 ;  /* 0x000000045f617c36 */ /* 0x040fe20008000000 */
[----:B------:R-:W-:-:S02]  /*7260*/  LEA R86, P6, R95, R192, 0x1 ;  /* 0x000000c05f567211 */ /* 0x000fc400078c08ff */
[----:B-1----:R-:W-:Y:S01]  /*7270*/  PRMT R93, R111, 0x7632, R93 ;  /* 0x000076326f5d7816 */ /* 0x002fe2000000005d */
[----:B------:R-:W-:Y:S01]  /*7280*/  VIADD R99, R97, UR4 ;  /* 0x0000000461637c36 */ /* 0x000fe20008000000 */
[----:B------:R-:W-:Y:S02]  /*7290*/  LEA.HI.X.SX32 R87, R95, R194, 0x1, P6 ;  /* 0x000000c25f577211 */ /* 0x000fe400030f0eff */
[-C--:B------:R-:W-:Y:S01]  /*72a0*/  LEA R92, P6, R97, R192.reuse, 0x1 ;  /* 0x000000c0615c7211 */ /* 0x080fe200078c08ff */
[----:B------:R0:W-:Y:S01]  /*72b0*/  @P4 STG.E.U16 desc[UR14][R84.64], R93 ;  /* 0x0000005d54004986 */ /* 0x0001e2000c10150e */
[----:B------:R-:W-:Y:S01]  /*72c0*/  ISETP.LT.AND P4, PT, R135, UR5, !P0 ;  /* 0x0000000587007c0c */ /* 0x000fe2000c781270 */
[----:B------:R-:W-:Y:S02]  /*72d0*/  ULDC UR5, c[0x0][0x22c] ;  /* 0x00008b0000057ab9 */ /* 0x000fe40000000800 */
[----:B----4-:R1:W-:Y:S01]  /*72e0*/  @P2 STG.E.U16 desc[UR14][R86.64], R44 ;  /* 0x0000002c56002986 */ /* 0x0103e2000c10150e */
        /* <DEDUP_REMOVED lines=11> */
[C---:B------:R-:W-:Y:S01]  /*73a0*/  LEA.HI.X.SX32 R87, R97.reuse, R194, 0x1, P6 ;  /* 0x000000c261577211 */ /* 0x040fe200030f0eff */
[----:B------:R-:W-:Y:S01]  /*73b0*/  VIADD R97, R97, UR4 ;  /* 0x0000000461617c36 */ /* 0x000fe20008000000 */
[----:B------:R1:W-:Y:S01]  /*73c0*/  @P5 STG.E.U16 desc[UR14][R94.64], R45 ;  /* 0x0000002d5e005986 */ /* 0x0003e2000c10150e */
[----:B------:R-:W-:Y:S01]  /*73d0*/  ISETP.LT.AND P5, PT, R130, UR5, !P0 ;  /* 0x0000000582007c0c */ /* 0x000fe2000c7a1270 */
[----:B------:R-:W-:Y:S02]  /*73e0*/  ULDC UR5, c[0x0][0x22c] ;  /* 0x00008b0000057ab9 */ /* 0x000fe40000000800 */
[----:B------:R-:W-:-:S02]  /*73f0*/  LEA R44, P6, R97, R192, 0x1 ;  /* 0x000000c0612c7211 */ /* 0x000fc400078c08ff */
[-C--:B0-----:R-:W-:Y:S01]  /*7400*/  LEA.HI.X.SX32 R85, R99, R194.reuse, 0x1, P1 ;  /* 0x000000c263557211 */ /* 0x081fe200008f0eff */
[----:B------:R-:W-:Y:S01]  /*7410*/  VIADD R93, R97, UR4 ;  /* 0x00000004615d7c36 */ /* 0x000fe20008000000 */
[----:B------:R-:W-:Y:S01]  /*7420*/  ISETP.LT.AND P1, PT, R132, UR6, !P0 ;  /* 0x0000000684007c0c */ /* 0x000fe2000c721270 */
[----:B------:R-:W-:Y:S01]  /*7430*/  ULDC UR6, c[0x0][0x22c] ;  /* 0x00008b0000067ab9 */ /* 0x000fe20000000800 */
[----:B-1----:R-:W-:Y:S02]  /*7440*/  PRMT R95, R45, 0x7632, R95 ;  /* 0x000076322d5f7816 */ /* 0x002fe4000000005f */
[----:B------:R-:W-:-:S03]  /*7450*/  LEA.HI.X.SX32 R45, R97, R194, 0x1, P6 ;  /* 0x000000c2612d7211 */ /* 0x000fc600030f0eff */
[----:B------:R0:W-:Y:S01]  /*7460*/  @P3 STG.E.U16 desc[UR14][R84.64], R95 ;  /* 0x0000005f54003986 */ /* 0x0001e2000c10150e */
[----:B------:R-:W-:Y:S01]  /*7470*/  ISETP.LT.AND P3, PT, R125, UR5, !P0 ;  /* 0x000000057d007c0c */ /* 0x000fe2000c761270 */
[----:B------:R-:W-:Y:S02]  /*7480*/  ULDC UR5, c[0x0][0x22c] ;  /* 0x00008b0000057ab9 */ /* 0x000fe40000000800 */
[----:B------:R1:W-:Y:S01]  /*7490*/  @P4 STG.E.U16 desc[UR14][R86.64], R46 ;  /* 0x0000002e56004986 */ /* 0x0003e2000c10150e */
[----:B------:R-:W-:Y:S01]  /*74a0*/  ISETP.LT.AND P4, PT, R127, UR5, !P0 ;  /* 0x000000057f007c0c */ /* 0x000fe2000c781270 */
[----:B------:R-:W-:Y:S01]  /*74b0*/  ULDC UR5, c[0x0][0x22c] ;  /* 0x00008b0000057ab9 */ /* 0x000fe20000000800 */
[C---:B0-----:R-:W-:Y:S01]  /*74c0*/  LEA R84, P6, R93.reuse, R192, 0x1 ;  /* 0x000000c05d547211 */ /* 0x041fe200078c08ff */
[----:B------:R-:W-:Y:S01]  /*74d0*/  VIADD R95, R93, UR4 ;  /* 0x000000045d5f7c36 */ /* 0x000fe20008000000 */
[----:B-1----:R-:W-:-:S03]  /*74e0*/  PRMT R87, R46, 0x7632, R87 ;  /* 0x000076322e577816 */ /* 0x002fc60000000057 */
[----:B------:R-:W-:Y:S01]  /*74f0*/  VIADD R97, R95, UR4 ;  /* 0x000000045f617c36 */ /* 0x000fe20008000000 */
        /* <DEDUP_REMOVED lines=11> */
[----:B0-----:R-:W-:Y:S02]  /*75b0*/  PRMT R45, R47, 0x7632, R45 ;  /* 0x000076322f2d7816 */ /* 0x001fe4000000002d */
[----:B------:R-:W-:Y:S01]  /*75c0*/  LEA.HI.X.SX32 R87, R95, R194, 0x1, P6 ;  /* 0x000000c25f577211 */ /* 0x000fe200030f0eff */
[----:B-1----:R-:W-:-:S04]  /*75d0*/  VIADD R85, R97, UR4 ;  /* 0x0000000461557c36 */ /* 0x002fc80008000000 */
[----:B------:R0:W-:Y:S01]  /*75e0*/  @P1 STG.E.U16 desc[UR14][R86.64], R45 ;  /* 0x0000002d56001986 */ /* 0x0001e2000c10150e */
[-C--:B------:R-:W-:Y:S02]  /*75f0*/  LEA R46, P6, R85, R192.reuse, 0x1 ;  /* 0x000000c0552e7211 */ /* 0x080fe400078c08ff */
[----:B------:R-:W-:Y:S01]  /*7600*/  LEA R44, P1, R97, R192, 0x1 ;  /* 0x000000c0612c7211 */ /* 0x000fe200078208ff */
[----:B-----5:R1:W-:Y:S01]  /*7610*/  @P3 STG.E.U16 desc[UR14][R92.64], R48 ;  /* 0x000000305c003986 */ /* 0x0203e2000c10150e */
[C---:B------:R-:W-:Y:S01]  /*7620*/  LEA.HI.X.SX32 R47, R85.reuse, R194, 0x1, P6 ;  /* 0x000000c2552f7211 */ /* 0x040fe200030f0eff */
[----:B------:R-:W-:Y:S01]  /*7630*/  VIADD R85, R85, UR4 ;  /* 0x0000000455557c36 */ /* 0x000fe20008000000 */
[----:B------:R-:W-:Y:S01]  /*7640*/  ISETP.LT.AND P3, PT, R124, UR5, !P0 ;  /* 0x000000057c007c0c */ /* 0x000fe2000c761270 */
[----:B------:R-:W-:-:S03]  /*7650*/  ULDC UR5, c[0x0][0x22c] ;  /* 0x00008b0000057ab9 */ /* 0x000fc60000000800 */
[C---:B------:R-:W-:Y:S01]  /*7660*/  LEA R84, P6, R85.reuse, R192, 0x1 ;  /* 0x000000c055547211 */ /* 0x040fe200078c08ff */
[----:B0-----:R-:W-:Y:S01]  /*7670*/  VIADD R87, R85, UR4 ;  /* 0x0000000455577c36 */ /* 0x001fe20008000000 */
[-C--:B------:R-:W-:Y:S02]  /*7680*/  LEA.HI.X.SX32 R45, R97, R194.reuse, 0x1, P1 ;  /* 0x000000c2612d7211 */ /* 0x080fe400008f0eff */
[----:B------:R-:W-:Y:S02]  /*7690*/  LEA.HI.X.SX32 R85, R85, R194, 0x1, P6 ;  /* 0x000000c255557211 */ /* 0x000fe400030f0eff */
[----:B-1----:R-:W-:Y:S02]  /*76a0*/  PRMT R93, R48, 0x7632, R93 ;  /* 0x00007632305d7816 */ /* 0x002fe4000000005d */
[----:B------:R-:W-:Y:S01]  /*76b0*/  ISETP.LT.AND P1, PT, R126, UR6, !P0 ;  /* 0x000000067e007c0c */ /* 0x000fe2000c721270 */
[----:B------:R-:W-:Y:S02]  /*76c0*/  ULDC UR6, c[0x0][0x22c] ;  /* 0x00008b0000067ab9 */ /* 0x000fe40000000800 */
[----:B------:R0:W-:Y:S01]  /*76d0*/  @P4 STG.E.U16 desc[UR14][R44.64], R93 ;  /* 0x0000005d2c004986 */ /* 0x0001e2000c10150e */
[----:B------:R-:W-:Y:S01]  /*76e0*/  ISETP.LT.AND P4, PT, R122, UR5, !P0 ;  /* 0x000000057a007c0c */ /* 0x000fe2000c781270 */
[----:B------:R-:W-:-:S02]  /*76f0*/  ULDC UR5, c[0x0][0x22c] ;  /* 0x00008b0000057ab9 */ /* 0x000fc40000000800 */
[----:B------:R1:W-:Y:S01]  /*7700*/  @P2 STG.E.U16 desc[UR14][R46.64], R49 ;  /* 0x000000312e002986 */ /* 0x0003e2000c10150e */
[----:B------:R-:W-:Y:S01]  /*7710*/  ISETP.LT.AND P2, PT, R119, UR5, !P0 ;  /* 0x0000000577007c0c */ /* 0x000fe2000c741270 */
[----:B------:R-:W-:Y:S01]  /*7720*/  ULDC UR5, c[0x0][0x22c] ;  /* 0x00008b0000057ab9 */ /* 0x000fe20000000800 */
[C---:B0-----:R-:W-:Y:S01]  /*7730*/  VIADD R93, R87.reuse, UR4 ;  /* 0x00000004575d7c36 */ /* 0x041fe20008000000 */
[----:B------:R-:W-:Y:S02]  /*7740*/  LEA R44, P6, R87, R192, 0x1 ;  /* 0x000000c0572c7211 */ /* 0x000fe400078c08ff */
[----:B-1----:R-:W-:Y:S01]  /*7750*/  PRMT R47, R49, 0x7632, R47 ;  /* 0x00007632312f7816 */ /* 0x002fe2000000002f */
[----:B------:R-:W-:Y:S01]  /*7760*/  VIADD R49, R93, UR4 ;  /* 0x000000045d317c36 */ /* 0x000fe20008000000 */
[----:B------:R-:W-:Y:S02]  /*7770*/  LEA.HI.X.SX32 R45, R87, R194, 0x1, P6 ;  /* 0x000000c2572d7211 */ /* 0x000fe400030f0eff */
[----:B------:R-:W-:Y:S01]  /*7780*/  LEA R46, P6, R93, R192, 0x1 ;  /* 0x000000c05d2e7211 */ /* 0x000fe200078c08ff */
[----:B------:R-:W-:Y:S01]  /*7790*/  VIADD R87, R49, UR4 ;  /* 0x0000000431577c36 */ /* 0x000fe20008000000 */
[----:B------:R0:W-:Y:S01]  /*77a0*/  @P5 STG.E.U16 desc[UR14][R84.64], R47 ;  /* 0x0000002f54005986 */ /* 0x0001e2000c10150e */
[----:B------:R-:W-:Y:S01]  /*77b0*/  ISETP.LT.AND P5, PT, R123, UR5, !P0 ;  /* 0x000000057b007c0c */ /* 0x000fe2000c7a1270 */
[----:B------:R-:W-:-:S02]  /*77c0*/  ULDC UR5, c[0x0][0x22c] ;  /* 0x00008b0000057ab9 */ /* 0x000fc40000000800 */
[----:B------:R1:W-:Y:S01]  /*77d0*/  @P3 STG.E.U16 desc[UR14][R44.64], R50 ;  /* 0x000000322c003986 */ /* 0x0003e2000c10150e */
[----:B------:R-:W-:Y:S01]  /*77e0*/  ISETP.LT.AND P3, PT, R121, UR5, !P0 ;  /* 0x0000000579007c0c */ /* 0x000fe2000c761270 */
[----:B------:R-:W-:Y:S01]  /*77f0*/  ULDC UR5, c[0x0][0x22c] ;  /* 0x00008b0000057ab9 */ /* 0x000fe20000000800 */
[----:B0-----:R-:W-:Y:S01]  /*7800*/  LEA.HI.X.SX32 R47, R93, R194, 0x1, P6 ;  /* 0x000000c25d2f7211 */ /* 0x001fe200030f0eff */
[----:B------:R-:W-:Y:S01]  /*7810*/  VIADD R93, R87, UR4 ;  /* 0x00000004575d7c36 */ /* 0x000fe20008000000 */
[C---:B------:R-:W-:Y:S02]  /*7820*/  LEA R48, P6, R49.reuse, R192, 0x1 ;  /* 0x000000c031307211 */ /* 0x040fe400078c08ff */
[----:B-1----:R-:W-:Y:S02]  /*7830*/  PRMT R45, R50, 0x7632, R45 ;  /* 0x00007632322d7816 */ /* 0x002fe4000000002d */
[----:B------:R-:W-:Y:S02]  /*7840*/  LEA.HI.X.SX32 R49, R49, R194, 0x1, P6 ;  /* 0x000000c231317211 */ /* 0x000fe400030f0eff */
[-C--:B------:R-:W-:Y:S01]  /*7850*/  LEA R44, P6, R93, R192.reuse, 0x1 ;  /* 0x000000c05d2c7211 */ /* 0x080fe200078c08ff */
[----:B------:R0:W-:Y:S01]  /*7860*/  @P1 STG.E.U16 desc[UR14][R46.64], R45 ;  /* 0x0000002d2e001986 */ /* 0x0001e2000c10150e */
[----:B------:R-:W-:-:S03]  /*7870*/  LEA R84, P1, R87, R192, 0x1 ;  /* 0x000000c057547211 */ /* 0x000fc600078208ff */
[----:B------:R1:W-:Y:S01]  /*7880*/  @P4 STG.E.U16 desc[UR14][R48.64], R51 ;  /* 0x0000003330004986 */ /* 0x0003e2000c10150e */
[-C--:B------:R-:W-:Y:S02]  /*7890*/  LEA.HI.X.SX32 R85, R87, R194.reuse, 0x1, P1 ;  /* 0x000000c257557211 */ /* 0x080fe400008f0eff */
[----:B------:R-:W-:Y:S01]  /*78a0*/  ISETP.LT.AND P4, PT, R118, UR5, !P0 ;  /* 0x0000000576007c0c */ /* 0x000fe2000c781270 */
[----:B------:R-:W-:Y:S01]  /*78b0*/  ULDC UR5, c[0x0][0x22c] ;  /* 0x00008b0000057ab9 */ /* 0x000fe20000000800 */
        /* <DEDUP_REMOVED lines=11> */
[----:B------:R1:W-:Y:S01]  /*7970*/  @P5 STG.E.U16 desc[UR14][R44.64], R52 ;  /* 0x000000342c005986 */ /* 0x0003e2000c10150e */
        /* <DEDUP_REMOVED lines=12> */
[----:B------:R-:W-:-:S02]  /*7a40*/  LEA R50, P4, R85, R192, 0x1 ;  /* 0x000000c055327211 */ /* 0x000fc400078808ff */
[-C--:B0-----:R-:W-:Y:S02]  /*7a50*/  LEA.HI.X.SX32 R45, R51, R194.reuse, 0x1, P6 ;  /* 0x000000c2332d7211 */ /* 0x081fe400030f0eff */
[C---:B------:R-:W-:Y:S01]  /*7a60*/  LEA.HI.X.SX32 R51, R85.reuse, R194, 0x1, P4 ;  /* 0x000000c255337211 */ /* 0x040fe200020f0eff */
[----:B------:R-:W-:Y:S01]  /*7a70*/  VIADD R85, R85, UR4 ;  /* 0x0000000455557c36 */ /* 0x000fe20008000000 */
[----:B------:R-:W-:Y:S02]  /*7a80*/  PRMT R47, R53, 0x7632, R47 ;  /* 0x00007632352f7816 */ /* 0x000fe4000000002f */
[----:B------:R-:W-:Y:S01]  /*7a90*/  ISETP.LT.AND P4, PT, R116, UR5, !P0 ;  /* 0x0000000574007c0c */ /* 0x000fe2000c781270 */
[C---:B-1----:R-:W-:Y:S01]  /*7aa0*/  VIADD R53, R85.reuse, UR4 ;  /* 0x0000000455357c36 */ /* 0x042fe20008000000 */
[----:B------:R-:W-:Y:S01]  /*7ab0*/  ULDC UR5, c[0x0][0x22c] ;  /* 0x00008b0000057ab9 */ /* 0x000fe20000000800 */
[----:B------:R0:W-:Y:S01]  /*7ac0*/  @P1 STG.E.U16 desc[UR14][R44.64], R47 ;  /* 0x0000002f2c001986 */ /* 0x0001e2000c10150e */
[----:B------:R-:W-:-:S02]  /*7ad0*/  LEA R46, P1, R85, R192, 0x1 ;  /* 0x000000c0552e7211 */ /* 0x000fc400078208ff */
[C---:B------:R-:W-:Y:S01]  /*7ae0*/  LEA R48, P6, R53.reuse, R192, 0x1 ;  /* 0x000000c035307211 */ /* 0x040fe200078c08ff */
[----:B------:R1:W-:Y:S01]  /*7af0*/  @P2 STG.E.U16 desc[UR14][R50.64], R54 ;  /* 0x0000003632002986 */ /* 0x0003e2000c10150e */
[----:B------:R-:W-:Y:S01]  /*7b00*/  ISETP.LT.AND P2, PT, R112, UR5, !P0 ;  /* 0x0000000570007c0c */ /* 0x000fe2000c741270 */
[----:B------:R-:W-:Y:S01]  /*7b10*/  ULDC UR5, c[0x0][0x22c] ;  /* 0x00008b0000057ab9 */ /* 0x000fe20000000800 */
[CC--:B------:R-:W-:Y:S01]  /*7b20*/  LEA.HI.X.SX32 R49, R53.reuse, R194.reuse, 0x1, P6 ;  /* 0x000000c235317211 */ /* 0x0c0fe200030f0eff */
[----:B------:R-:W-:Y:S01]  /*7b30*/  VIADD R53, R53, UR4 ;  /* 0x0000000435357c36 */ /* 0x000fe20008000000 */
[----:B0-----:R-:W-:Y:S02]  /*7b40*/  PRMT R45, R54, 0x7632, R45 ;  /* 0x00007632362d7816 */ /* 0x001fe4000000002d */
[----:B------:R-:W-:Y:S02]  /*7b50*/  LEA.HI.X.SX32 R47, R85, R194, 0x1, P1 ;  /* 0x000000c2552f7211 */ /* 0x000fe400008f0eff */
[----:B------:R-:W-:-:S02]  /*7b60*/  LEA R44, P6, R53, R192, 0x1 ;  /* 0x000000c0352c7211 */ /* 0x000fc400078c08ff */
[----:B------:R-:W-:Y:S01]  /*7b70*/  ISETP.LT.AND P1, PT, R114, UR6, !P0 ;  /* 0x0000000672007c0c */ /* 0x000fe2000c721270 */
[----:B------:R0:W-:Y:S01]  /*7b80*/  @P5 STG.E.U16 desc[UR14][R46.64], R45 ;  /* 0x0000002d2e005986 */ /* 0x0001e2000c10150e */
[----:B------:R-:W-:Y:S01]  /*7b90*/  ISETP.LT.AND P5, PT, R43, UR5, !P0 ;  /* 0x000000052b007c0c */ /* 0x000fe2000c7a1270 */
[----:B------:R-:W-:Y:S01]  /*7ba0*/  VIADD R43, R53, UR4 ;  /* 0x00000004352b7c36 */ /* 0x000fe20008000000 */
[----:B------:R-:W-:Y:S01]  /*7bb0*/  ULDC UR5, c[0x0][0x22c] ;  /* 0x00008b0000057ab9 */ /* 0x000fe20000000800 */
[----:B------:R2:W-:Y:S01]  /*7bc0*/  @P3 STG.E.U16 desc[UR14][R48.64], R55 ;  /* 0x0000003730003986 */ /* 0x0005e2000c10150e */
[----:B------:R-:W-:Y:S01]  /*7bd0*/  ISETP.LT.AND P3, PT, R89, UR5, !P0 ;  /* 0x0000000559007c0c */ /* 0x000fe2000c761270 */
[----:B-1----:R-:W-:Y:S01]  /*7be0*/  VIADD R51, R43, UR4 ;  /* 0x000000042b337c36 */ /* 0x002fe20008000000 */
[----:B------:R-:W-:Y:S01]  /*7bf0*/  ULDC UR5, c[0x0][0x22c] ;  /* 0x00008b0000057ab9 */ /* 0x000fe20000000800 */
[----:B------:R-:W-:Y:S01]  /*7c00*/  ULDC UR6, c[0x0][0x22c] ;  /* 0x00008b0000067ab9 */ /* 0x000fe20000000800 */
[----:B0-----:R-:W-:-:S02]  /*7c10*/  LEA.HI.X.SX32 R45, R53, R194, 0x1, P6 ;  /* 0x000000c2352d7211 */ /* 0x001fc400030f0eff */
[----:B------:R-:W-:Y:S02]  /*7c20*/  LEA R46, P6, R43, R192, 0x1 ;  /* 0x000000c02b2e7211 */ /* 0x000fe400078c08ff */
[----:B--2---:R-:W-:Y:S02]  /*7c30*/  PRMT R49, R55, 0x7632, R49 ;  /* 0x0000763237317816 */ /* 0x004fe40000000031 */
[----:B------:R-:W-:Y:S01]  /*7c40*/  LEA.HI.X.SX32 R47, R43, R194, 0x1, P6 ;  /* 0x000000c22b2f7211 */ /* 0x000fe200030f0eff */
[C---:B------:R-:W-:Y:S01]  /*7c50*/  VIADD R43, R51.reuse, UR4 ;  /* 0x00000004332b7c36 */ /* 0x040fe20008000000 */
        /* <DEDUP_REMOVED lines=11> */
[C---:B------:R-:W-:Y:S01]  /*7d10*/  VIADD R53, R43.reuse, UR4 ;  /* 0x000000042b357c36 */ /* 0x040fe20008000000 */
[----:B------:R-:W-:Y:S01]  /*7d20*/  ULDC UR5, c[0x0][0x22c] ;  /* 0x00008b0000057ab9 */ /* 0x000fe20000000800 */
[----:B------:R0:W-:Y:S01]  /*7d30*/  @P1 STG.E.U16 desc[UR14][R48.64], R45 ;  /* 0x0000002d30001986 */ /* 0x0001e2000c10150e */
[----:B------:R-:W-:-:S02]  /*7d40*/  LEA R44, P1, R43, R192, 0x1 ;  /* 0x000000c02b2c7211 */ /* 0x000fc400078208ff */
[C---:B-1----:R-:W-:Y:S01]  /*7d50*/  LEA R46, P6, R53.reuse, R192, 0x1 ;  /* 0x000000c0352e7211 */ /* 0x042fe200078c08ff */
[----:B------:R-:W-:Y:S01]  /*7d60*/  @P5 STG.E.U16 desc[UR14][R50.64], R57 ;  /* 0x0000003932005986 */ /* 0x000fe2000c10150e */
        /* <DEDUP_REMOVED lines=10> */
[C---:B------:R-:W-:Y:S01]  /*7e10*/  VIADD R37, R53.reuse, UR4 ;  /* 0x0000000435257c36 */ /* 0x040fe20008000000 */
[----:B------:R-:W-:Y:S01]  /*7e20*/  ULDC UR5, c[0x0][0x22c] ;  /* 0x00008b0000057ab9 */ /* 0x000fe20000000800 */
[----:B------:R1:W-:Y:S01]  /*7e30*/  @P4 STG.E.U16 desc[UR14][R46.64], R58 ;  /* 0x0000003a2e004986 */ /* 0x0003e2000c10150e */
[----:B------:R-:W-:Y:S01]  /*7e40*/  LEA.HI.X.SX32 R43, R53, R194, 0x1, P6 ;  /* 0x000000c2352b7211 */ /* 0x000fe200030f0eff */
[----:B------:R-:W-:Y:S01]  /*7e50*/  ULDC UR6, c[0x0][0x22c] ;  /* 0x00008b0000067ab9 */ /* 0x000fe20000000800 */
[----:B------:R-:W-:Y:S01]  /*7e60*/  ISETP.LT.AND P4, PT, R39, UR5, !P0 ;  /* 0x0000000527007c0c */ /* 0x000fe2000c781270 */
[C---:B------:R-:W-:Y:S01]  /*7e70*/  VIADD R39, R37.reuse, UR4 ;  /* 0x0000000425277c36 */ /* 0x040fe20008000000 */
[----:B------:R-:W-:Y:S01]  /*7e80*/  ULDC UR5, c[0x0][0x22c] ;  /* 0x00008b0000057ab9 */ /* 0x000fe20000000800 */
[----:B0-----:R-:W-:-:S02]  /*7e90*/  LEA R44, P6, R37, R192, 0x1 ;  /* 0x000000c0252c7211 */ /* 0x001fc400078c08ff */
[----:B-1----:R-:W-:Y:S02]  /*7ea0*/  PRMT R47, R58, 0x7632, R47 ;  /* 0x000076323a2f7816 */ /* 0x002fe4000000002f */
[----:B------:R-:W-:Y:S01]  /*7eb0*/  LEA.HI.X.SX32 R45, R37, R194, 0x1, P6 ;  /* 0x000000c2252d7211 */ /* 0x000fe200030f0eff */
[C---:B------:R-:W-:Y:S01]  /*7ec0*/  VIADD R37, R39.reuse, UR4 ;  /* 0x0000000427257c36 */ /* 0x040fe20008000000 */
[-C--:B------:R-:W-:Y:S01]  /*7ed0*/  LEA R46, P6, R39, R192.reuse, 0x1 ;  /* 0x000000c0272e7211 */ /* 0x080fe200078c08ff */
[----:B------:R0:W-:Y:S01]  /*7ee0*/  @P2 STG.E.U16 desc[UR14][R42.64], R47 ;  /* 0x0000002f2a002986 */ /* 0x0001e2000c10150e */
[----:B------:R-:W-:Y:S01]  /*7ef0*/  ISETP.LT.AND P2, PT, R41, UR5, !P0 ;  /* 0x0000000529007c0c */ /* 0x000fe2000c741270 */
[----:B------:R-:W-:Y:S01]  /*7f00*/  ULDC UR5, c[0x0][0x22c] ;  /* 0x00008b0000057ab9 */ /* 0x000fe20000000800 */
[----:B------:R-:W-:Y:S01]  /*7f10*/  PRMT R41, R59, 0x7632, R41 ;  /* 0x000076323b297816 */ /* 0x000fe20000000029 */
        /* <DEDUP_REMOVED lines=8> */
[----:B-1----:R-:W-:-:S03]  /*7fa0*/  PRMT R44, R60, 0x7632, R44 ;  /* 0x000076323c2c7816 */ /* 0x002fc6000000002c */
[----:B------:R0:W-:Y:S01]  /*7fb0*/  @P1 STG.E.U16 desc[UR14][R46.64], R41 ;  /* 0x000000292e001986 */ /* 0x0001e2000c10150e */
[-C--:B------:R-:W-:Y:S02]  /*7fc0*/  LEA R42, P6, R39, R192.reuse, 0x1 ;  /* 0x000000c0272a7211 */ /* 0x080fe400078c08ff */
[----:B------:R-:W-:Y:S01]  /*7fd0*/  LEA R40, P1, R37, R192, 0x1 ;  /* 0x000000c025287211 */ /* 0x000fe200078208ff */
[----:B------:R-:W-:Y:S01]  /*7fe0*/  @P3 STG.E.U16 desc[UR14][R48.64], R60 ;  /* 0x0000003c30003986 */ /* 0x000fe2000c10150e */
[CC--:B------:R-:W-:Y:S01]  /*7ff0*/  LEA.HI.X.SX32 R43, R39.reuse, R194.reuse, 0x1, P6 ;  /* 0x000000c2272b7211 */ /* 0x0c0fe200030f0eff */
[----:B------:R-:W-:Y:S01]  /*8000*/  VIADD R39, R39, UR4 ;  /* 0x0000000427277c36 */ /* 0x000fe20008000000 */
[----:B------:R-:W-:Y:S01]  /*8010*/  ISETP.LT.AND P3, PT, R38, UR6, !P0 ;  /* 0x0000000626007c0c */ /* 0x000fe2000c761270 */
[----:B------:R-:W-:Y:S02]  /*8020*/  ULDC UR6, c[0x0][0x22c] ;  /* 0x00008b0000067ab9 */ /* 0x000fe40000000800 */
[----:B------:R-:W-:Y:S01]  /*8030*/  VIADD R45, R39, UR4 ;  /* 0x00000004272d7c36 */ /* 0x000fe20008000000 */
[----:B0-----:R-:W-:-:S02]  /*8040*/  LEA.HI.X.SX32 R41, R37, R194, 0x1, P1 ;  /* 0x000000c225297211 */ /* 0x001fc400008f0eff */
[----:B------:R-:W-:Y:S01]  /*8050*/  ISETP.LT.AND P1, PT, R36, UR5, !P0 ;  /* 0x0000000524007c0c */ /* 0x000fe2000c721270 */
[----:B------:R-:W-:Y:S01]  /*8060*/  ULDC UR5, c[0x0][0x22c] ;  /* 0x00008b0000057ab9 */ /* 0x000fe20000000800 */
[C---:B------:R-:W-:Y:S01]  /*8070*/  LEA R36, P6, R39.reuse, R192, 0x1 ;  /* 0x000000c027247211 */ /* 0x040fe200078c08ff */
[----:B------:R0:W-:Y:S01]  /*8080*/  @P4 STG.E.U16 desc[UR14][R40.64], R44 ;  /* 0x0000002c28004986 */ /* 0x0001e2000c10150e */
[----:B------:R-:W-:Y:S01]  /*8090*/  ISETP.LT.AND P4, PT, R34, UR5, !P0 ;  /* 0x0000000522007c0c */ /* 0x000fe2000c781270 */
[----:B------:R-:W-:Y:S01]  /*80a0*/  ULDC UR5, c[0x0][0x22c] ;  /* 0x00008b0000057ab9 */ /* 0x000fe20000000800 */
[----:B------:R-:W-:Y:S01]  /*80b0*/  LEA.HI.X.SX32 R37, R39, R194, 0x1, P6 ;  /* 0x000000c227257211 */ /* 0x000fe200030f0eff */
[----:B------:R1:W-:Y:S01]  /*80c0*/  @P2 STG.E.U16 desc[UR14][R42.64], R61 ;  /* 0x0000003d2a002986 */ /* 0x0003e2000c10150e */
[----:B------:R-:W-:Y:S01]  /*80d0*/  ISETP.LT.AND P2, PT, R31, UR5, !P0 ;  /* 0x000000051f007c0c */ /* 0x000fe2000c741270 */
[C---:B------:R-:W-:Y:S01]  /*80e0*/  VIADD R31, R45.reuse, UR4 ;  /* 0x000000042d1f7c36 */ /* 0x040fe20008000000 */
[----:B------:R-:W-:Y:S01]  /*80f0*/  LEA R38, P6, R45, R192, 0x1 ;  /* 0x000000c02d267211 */ /* 0x000fe200078c08ff */
[----:B------:R-:W-:-:S03]  /*8100*/  ULDC UR5, c[0x0][0x22c] ;  /* 0x00008b0000057ab9 */ /* 0x000fc60000000800 */
[----:B------:R-:W-:Y:S02]  /*8110*/  LEA.HI.X.SX32 R39, R45, R194, 0x1, P6 ;  /* 0x000000c22d277211 */ /* 0x000fe400030f0eff */
[----:B0-----:R-:W-:Y:S02]  /*8120*/  PRMT R41, R61, 0x7632, R41 ;  /* 0x000076323d297816 */ /* 0x001fe40000000029 */
[C---:B------:R-:W-:Y:S01]  /*8130*/  LEA R34, P6, R31.reuse, R192, 0x1 ;  /* 0x000000c01f227211 */ /* 0x040fe200078c08ff */
[----:B-1----:R-:W-:Y:S02]  /*8140*/  VIADD R43, R31, UR4 ;  /* 0x000000041f2b7c36 */ /* 0x002fe40008000000 */
[----:B------:R0:W-:Y:S01]  /*8150*/  @P5 STG.E.U16 desc[UR14][R36.64], R41 ;  /* 0x0000002924005986 */ /* 0x0001e2000c10150e */
[----:B------:R-:W-:Y:S01]  /*8160*/  ISETP.LT.AND P5, PT, R35, UR5, !P0 ;  /* 0x0000000523007c0c */ /* 0x000fe2000c7a1270 */
[----:B------:R-:W-:Y:S01]  /*8170*/  ULDC UR5, c[0x0][0x22c] ;  /* 0x00008b0000057ab9 */ /* 0x000fe20000000800 */
[----:B------:R-:W-:Y:S01]  /*8180*/  LEA.HI.X.SX32 R35, R31, R194, 0x1, P6 ;  /* 0x000000c21f237211 */ /* 0x000fe200030f0eff */
[----:B------:R-:W-:Y:S01]  /*8190*/  @P1 STG.E.U16 desc[UR14][R38.64], R62 ;  /* 0x0000003e26001986 */ /* 0x000fe2000c10150e */
[----:B------:R-:W-:-:S02]  /*81a0*/  LEA R40, P6, R43, R192, 0x1 ;  /* 0x000000c02b287211 */ /* 0x000fc400078c08ff */
[----:B------:R-:W-:Y:S02]  /*81b0*/  PRMT R31, R62, 0x7632, R31 ;  /* 0x000076323e1f7816 */ /* 0x000fe4000000001f */
[----:B------:R-:W-:Y:S01]  /*81c0*/  ISETP.LT.AND P1, PT, R33, UR5, !P0 ;  /* 0x0000000521007c0c */ /* 0x000fe2000c721270 */
[----:B------:R-:W-:Y:S01]  /*81d0*/  ULDC UR5, c[0x0][0x22c] ;  /* 0x00008b0000057ab9 */ /* 0x000fe20000000800 */
[C---:B0-----:R-:W-:Y:S01]  /*81e0*/  LEA.HI.X.SX32 R41, R43.reuse, R194, 0x1, P6 ;  /* 0x000000c22b297211 */ /* 0x041fe200030f0eff */
[----:B------:R-:W-:Y:S01]  /*81f0*/  VIADD R43, R43, UR4 ;  /* 0x000000042b2b7c36 */ /* 0x000fe20008000000 */
[----:B------:R0:W-:Y:S01]  /*8200*/  @P3 STG.E.U16 desc[UR14][R34.64], R31 ;  /* 0x0000001f22003986 */ /* 0x0001e2000c10150e */
[----:B------:R-:W-:Y:S01]  /*8210*/  ISETP.LT.AND P3, PT, R32, UR5, !P0 ;  /* 0x0000000520007c0c */ /* 0x000fe2000c761270 */
[----:B------:R-:W-:Y:S01]  /*8220*/  ULDC UR5, c[0x0][0x22c] ;  /* 0x00008b0000057ab9 */ /* 0x000fe20000000800 */
[----:B------:R-:W-:Y:S01]  /*8230*/  PRMT R37, R63, 0x7632, R37 ;  /* 0x000076323f257816 */ /* 0x000fe20000000025 */
[----:B------:R-:W-:Y:S01]  /*8240*/  @P4 STG.E.U16 desc[UR14][R40.64], R63 ;  /* 0x0000003f28004986 */ /* 0x000fe2000c10150e */
[----:B------:R-:W-:-:S02]  /*8250*/  LEA R32, P6, R43, R192, 0x1 ;  /* 0x000000c02b207211 */ /* 0x000fc400078c08ff */
[----:B------:R-:W-:Y:S01]  /*8260*/  ISETP.LT.AND P4, PT, R29, UR5, !P0 ;  /* 0x000000051d007c0c */ /* 0x000fe2000c781270 */
[C---:B------:R-:W-:Y:S01]  /*8270*/  VIADD R29, R43.reuse, UR4 ;  /* 0x000000042b1d7c36 */ /* 0x040fe20008000000 */
[----:B------:R-:W-:Y:S01]  /*8280*/  LEA.HI.X.SX32 R33, R43, R194, 0x1, P6 ;  /* 0x000000c22b217211 */ /* 0x000fe200030f0eff */
[----:B------:R-:W-:Y:S01]  /*8290*/  ULDC UR4, c[0x0][0x248] ;  /* 0x0000920000047ab9 */ /* 0x000fe20000000800 */
[----:B------:R-:W-:Y:S01]  /*82a0*/  ULDC UR5, c[0x0][0x22c] ;  /* 0x00008b0000057ab9 */ /* 0x000fe20000000800 */
[C---:B0-----:R-:W-:Y:S01]  /*82b0*/  VIADD R31, R29.reuse, UR4 ;  /* 0x000000041d1f7c36 */ /* 0x041fe20008000000 */
[C---:B------:R-:W-:Y:S01]  /*82c0*/  LEA R34, P6, R29.reuse, R192, 0x1 ;  /* 0x000000c01d227211 */ /* 0x040fe200078c08ff */
[----:B------:R0:W-:Y:S01]  /*82d0*/  @P2 STG.E.U16 desc[UR14][R32.64], R37 ;  /* 0x0000002520002986 */ /* 0x0001e2000c10150e */
[----:B------:R-:W-:Y:S01]  /*82e0*/  ULDC UR4, c[0x0][0x248] ;  /* 0x0000920000047ab9 */ /* 0x000fe20000000800 */
[----:B------:R-:W-:Y:S01]  /*82f0*/  ISETP.LT.AND P2, PT, R30, UR5, !P0 ;  /* 0x000000051e007c0c */ /* 0x000fe2000c741270 */
[----:B------:R-:W-:Y:S01]  /*8300*/  ULDC UR5, c[0x0][0x22c] ;  /* 0x00008b0000057ab9 */ /* 0x000fe20000000800 */
[----:B------:R-:W-:Y:S01]  /*8310*/  LEA.HI.X.SX32 R35, R29, R194, 0x1, P6 ;  /* 0x000000c21d237211 */ /* 0x000fe200030f0eff */
[C---:B------:R-:W-:Y:S01]  /*8320*/  VIADD R29, R31.reuse, UR4 ;  /* 0x000000041f1d7c36 */ /* 0x040fe20008000000 */
[----:B------:R-:W-:Y:S01]  /*8330*/  LEA R30, P6, R31, R192, 0x1 ;  /* 0x000000c01f1e7211 */ /* 0x000fe200078c08ff */
[----:B------:R-:W-:-:S02]  /*8340*/  ULDC UR4, c[0x0][0x22c] ;  /* 0x00008b0000047ab9 */ /* 0x000fc40000000800 */
[----:B------:R-:W-:Y:S01]  /*8350*/  @P5 STG.E.U16 desc[UR14][R34.64], R64 ;  /* 0x0000004022005986 */ /* 0x000fe2000c10150e */
[----:B------:R-:W-:Y:S02]  /*8360*/  LEA.HI.X.SX32 R31, R31, R194, 0x1, P6 ;  /* 0x000000c21f1f7211 */ /* 0x000fe400030f0eff */
[----:B------:R-:W-:Y:S02]  /*8370*/  LEA R36, P6, R29, R192, 0x1 ;  /* 0x000000c01d247211 */ /* 0x000fe400078c08ff */
[----:B0-----:R-:W-:Y:S02]  /*8380*/  PRMT R33, R64, 0x7632, R33 ;  /* 0x0000763240217816 */ /* 0x001fe40000000021 */
[----:B------:R-:W-:Y:S01]  /*8390*/  ISETP.LT.AND P5, PT, R27, UR4, !P0 ;  /* 0x000000041b007c0c */ /* 0x000fe2000c7a1270 */
[----:B------:R-:W-:Y:S01]  /*83a0*/  ULDC UR4, c[0x0][0x248] ;  /* 0x0000920000047ab9 */ /* 0x000fe20000000800 */
[C---:B------:R-:W-:Y:S01]  /*83b0*/  LEA.HI.X.SX32 R37, R29.reuse, R194, 0x1, P6 ;  /* 0x000000c21d257211 */ /* 0x040fe200030f0eff */
[----:B------:R-:W-:Y:S01]  /*83c0*/  VIADD R29, R29, UR4 ;  /* 0x000000041d1d7c36 */ /* 0x000fe20008000000 */
[----:B------:R0:W-:Y:S01]  /*83d0*/  @P1 STG.E.U16 desc[UR14][R30.64], R33 ;  /* 0x000000211e001986 */ /* 0x0001e2000c10150e */
[----:B------:R-:W-:Y:S01]  /*83e0*/  ISETP.LT.AND P1, PT, R28, UR5, !P0 ;  /* 0x000000051c007c0c */ /* 0x000fe2000c721270 */
[----:B------:R-:W-:Y:S01]  /*83f0*/  ULDC UR5, c[0x0][0x22c] ;  /* 0x00008b0000057ab9 */ /* 0x000fe20000000800 */
[----:B------:R-:W-:Y:S01]  /*8400*/  ULDC UR4, c[0x0][0x248] ;  /* 0x0000920000047ab9 */ /* 0x000fe20000000800 */
[----:B------:R-:W-:Y:S01]  /*8410*/  @P3 STG.E.U16 desc[UR14][R36.64], R65 ;  /* 0x0000004124003986 */ /* 0x000fe2000c10150e */
[----:B------:R-:W-:-:S02]  /*8420*/  LEA R28, P6, R29, R192, 0x1 ;  /* 0x000000c01d1c7211 */ /* 0x000fc400078c08ff */
[----:B------:R-:W-:Y:S01]  /*8430*/  ISETP.LT.AND P3, PT, R25, UR5, !P0 ;  /* 0x0000000519007c0c */ /* 0x000fe2000c761270 */
[C---:B------:R-:W-:Y:S01]  /*8440*/  VIADD R25, R29.reuse, UR4 ;  /* 0x000000041d197c36 */ /* 0x040fe20008000000 */
[----:B------:R-:W-:Y:S01]  /*8450*/  LEA.HI.X.SX32 R29, R29, R194, 0x1, P6 ;  /* 0x000000c21d1d7211 */ /* 0x000fe200030f0eff */
[----:B------:R-:W-:Y:S01]  /*8460*/  ULDC UR4, c[0x0][0x248] ;  /* 0x0000920000047ab9 */ /* 0x000fe20000000800 */
[----:B------:R-:W-:Y:S01]  /*8470*/  ULDC UR5, c[0x0][0x22c] ;  /* 0x00008b0000057ab9 */ /* 0x000fe20000000800 */
[----:B0-----:R-:W-:Y:S01]  /*8480*/  PRMT R33, R65, 0x7632, R33 ;  /* 0x0000763241217816 */ /* 0x001fe20000000021 */
[C---:B------:R-:W-:Y:S01]  /*8490*/  VIADD R27, R25.reuse, UR4 ;  /* 0x00000004191b7c36 */ /* 0x040fe20008000000 */
[C---:B------:R-:W-:Y:S01]  /*84a0*/  LEA R30, P6, R25.reuse, R192, 0x1 ;  /* 0x000000c0191e7211 */ /* 0x040fe200078c08ff */
[----:B------:R-:W-:Y:S02]  /*84b0*/  ULDC UR4, c[0x0][0x248] ;  /* 0x0000920000047ab9 */ /* 0x000fe40000000800 */
[----:B------:R0:W-:Y:S01]  /*84c0*/  @P4 STG.E.U16 desc[UR14][R28.64], R33 ;  /* 0x000000211c004986 */ /* 0x0001e2000c10150e */
[----:B------:R-:W-:Y:S01]  /*84d0*/  LEA.HI.X.SX32 R31, R25, R194, 0x1, P6 ;  /* 0x000000c2191f7211 */ /* 0x000fe200030f0eff */
[C---:B------:R-:W-:Y:S01]  /*84e0*/  VIADD R25, R27.reuse, UR4 ;  /* 0x000000041b197c36 */ /* 0x040fe20008000000 */
[----:B------:R-:W-:Y:S01]  /*84f0*/  ISETP.LT.AND P4, PT, R26, UR5, !P0 ;  /* 0x000000051a007c0c */ /* 0x000fe2000c781270 */
[----:B------:R-:W-:Y:S01]  /*8500*/  ULDC UR4, c[0x0][0x22c] ;  /* 0x00008b0000047ab9 */ /* 0x000fe20000000800 */
[----:B------:R-:W-:Y:S01]  /*8510*/  LEA R26, P6, R27, R192, 0x1 ;  /* 0x000000c01b1a7211 */ /* 0x000fe200078c08ff */
[----:B------:R-:W-:Y:S01]  /*8520*/  @P2 STG.E.U16 desc[UR14][R30.64], R66 ;  /* 0x000000421e002986 */ /* 0x000fe2000c10150e */
[----:B------:R-:W-:Y:S01]  /*8530*/  ISETP.LT.AND P2, PT, R23, UR4, !P0 ;  /* 0x0000000417007c0c */ /* 0x000fe2000c741270 */
[----:B------:R-:W-:Y:S01]  /*8540*/  ULDC UR4, c[0x0][0x248] ;  /* 0x0000920000047ab9 */ /* 0x000fe20000000800 */
[----:B------:R-:W-:Y:S01]  /*8550*/  LEA.HI.X.SX32 R27, R27, R194, 0x1, P6 ;  /* 0x000000c21b1b7211 */ /* 0x000fe200030f0eff */
[----:B------:R-:W-:Y:S01]  /*8560*/  ULDC UR5, c[0x0][0x22c] ;  /* 0x00008b0000057ab9 */ /* 0x000fe20000000800 */
[----:B------:R-:W-:-:S02]  /*8570*/  LEA R32, P6, R25, R192, 0x1 ;  /* 0x000000c019207211 */ /* 0x000fc400078c08ff */
[----:B0-----:R-:W-:Y:S02]  /*8580*/  PRMT R29, R66, 0x7632, R29 ;  /* 0x00007632421d7816 */ /* 0x001fe4000000001d */
[C---:B------:R-:W-:Y:S01]  /*8590*/  LEA.HI.X.SX32 R33, R25.reuse, R194, 0x1, P6 ;  /* 0x000000c219217211 */ /* 0x040fe200030f0eff */
[----:B------:R-:W-:Y:S01]  /*85a0*/  VIADD R25, R25, UR4 ;  /* 0x0000000419197c36 */ /* 0x000fe20008000000 */
[----:B------:R-:W-:Y:S01]  /*85b0*/  ULDC UR4, c[0x0][0x248] ;  /* 0x0000920000047ab9 */ /* 0x000fe20000000800 */
[----:B------:R0:W-:Y:S01]  /*85c0*/  @P5 STG.E.U16 desc[UR14][R26.64], R29 ;  /* 0x0000001d1a005986 */ /* 0x0001e2000c10150e */
[----:B------:R-:W-:Y:S01]  /*85d0*/  ISETP.LT.AND P5, PT, R24, UR5, !P0 ;  /* 0x0000000518007c0c */ /* 0x000fe2000c7a1270 */
[----:B------:R-:W-:Y:S01]  /*85e0*/  ULDC UR5, c[0x0][0x22c] ;  /* 0x00008b0000057ab9 */ /* 0x000fe20000000800 */
[----:B------:R-:W-:Y:S01]  /*85f0*/  LEA R24, P6, R25, R192, 0x1 ;  /* 0x000000c019187211 */ /* 0x000fe200078c08ff */
[----:B------:R-:W-:Y:S01]  /*8600*/  @P1 STG.E.U16 desc[UR14][R32.64], R67 ;  /* 0x0000004320001986 */ /* 0x000fe2000c10150e */
[----:B------:R-:W-:Y:S01]  /*8610*/  ISETP.LT.AND P1, PT, R21, UR5, !P0 ;  /* 0x0000000515007c0c */ /* 0x000fe2000c721270 */
[C---:B------:R-:W-:Y:S01]  /*8620*/  VIADD R21, R25.reuse, UR4 ;  /* 0x0000000419157c36 */ /* 0x040fe20008000000 */
[----:B------:R-:W-:Y:S01]  /*8630*/  LEA.HI.X.SX32 R25, R25, R194, 0x1, P6 ;  /* 0x000000c219197211 */ /* 0x000fe200030f0eff */
[----:B------:R-:W-:Y:S01]  /*8640*/  ULDC UR4, c[0x0][0x248] ;  /* 0x0000920000047ab9 */ /* 0x000fe20000000800 */
[----:B------:R-:W-:Y:S01]  /*8650*/  ULDC UR5, c[0x0][0x22c] ;  /* 0x00008b0000057ab9 */ /* 0x000fe20000000800 */
[----:B------:R-:W-:Y:S01]  /*8660*/  VIADD R23, R21, UR4 ;  /* 0x0000000415177c36 */ /* 0x000fe20008000000 */
[----:B------:R-:W-:Y:S01]  /*8670*/  ULDC UR4, c[0x0][0x248] ;  /* 0x0000920000047ab9 */ /* 0x000fe20000000800 */
[----:B0-----:R-:W-:-:S02]  /*8680*/  PRMT R29, R67, 0x7632, R29 ;  /* 0x00007632431d7816 */ /* 0x001fc4000000001d */
[----:B------:R-:W-:-:S03]  /*8690*/  LEA R26, P6, R21, R192, 0x1 ;  /* 0x000000c0151a7211 */ /* 0x000fc600078c08ff */
        /* <DEDUP_REMOVED lines=118> */
[----:B0-----:R-:W-:Y:S01]  /*8e00*/  PRMT R13, R75, 0x7632, R13 ;  /* 0x000076324b0d7816 */ /* 0x001fe2000000000d */
[----:B------:R-:W0:Y:S01]  /*8e10*/  LDS.128 R16, [R193] ;  /* 0x00000000c1107984 */ /* 0x000e220000000c00 */
        /* <DEDUP_REMOVED lines=13> */
[----:B-1----:R-:W-:Y:S02]  /*8ef0*/  PRMT R9, R76, 0x7632, R9 ;  /* 0x000076324c097816 */ /* 0x002fe40000000009 */
[C---:B------:R-:W-:Y:S01]  /*8f00*/  LEA.HI.X.SX32 R13, R5.reuse, R194, 0x1, P6 ;  /* 0x000000c2050d7211 */ /* 0x040fe200030f0eff */
[----:B------:R-:W-:Y:S01]  /*8f10*/  VIADD R5, R5, UR4 ;  /* 0x0000000405057c36 */ /* 0x000fe20008000000 */
[----:B------:R-:W-:Y:S01]  /*8f20*/  ULDC UR4, c[0x0][0x248] ;  /* 0x0000920000047ab9 */ /* 0x000fe20000000800 */
[----:B------:R1:W-:Y:S01]  /*8f30*/  @P5 STG.E.U16 desc[UR14][R6.64], R9 ;  /* 0x0000000906005986 */ /* 0x0003e2000c10150e */
[----:B------:R-:W-:Y:S01]  /*8f40*/  ISETP.LT.AND P5, PT, R4, UR5, !P0 ;  /* 0x0000000504007c0c */ /* 0x000fe2000c7a1270 */
[C---:B------:R-:W-:Y:S01]  /*8f50*/  VIADD R3, R5.reuse, UR4 ;  /* 0x0000000405037c36 */ /* 0x040fe20008000000 */
[C---:B------:R-:W-:Y:S01]  /*8f60*/  LEA R4, P6, R5.reuse, R192, 0x1 ;  /* 0x000000c005047211 */ /* 0x040fe200078c08ff */
[----:B------:R-:W-:Y:S01]  /*8f70*/  ULDC UR5, c[0x0][0x22c] ;  /* 0x00008b0000057ab9 */ /* 0x000fe20000000800 */
[----:B------:R-:W-:Y:S01]  /*8f80*/  @P1 STG.E.U16 desc[UR14][R12.64], R77 ;  /* 0x0000004d0c001986 */ /* 0x000fe2000c10150e */
[----:B------:R-:W-:Y:S01]  /*8f90*/  ULDC UR4, c[0x0][0x248] ;  /* 0x0000920000047ab9 */ /* 0x000fe20000000800 */
[----:B------:R-:W-:Y:S01]  /*8fa0*/  ISETP.LT.AND P1, PT, R2, UR5, !P0 ;  /* 0x0000000502007c0c */ /* 0x000fe2000c721270 */
[----:B------:R-:W-:Y:S01]  /*8fb0*/  ULDC UR5, c[0x0][0x22c] ;  /* 0x00008b0000057ab9 */ /* 0x000fe20000000800 */
[----:B------:R-:W-:-:S02]  /*8fc0*/  LEA.HI.X.SX32 R5, R5, R194, 0x1, P6 ;  /* 0x000000c205057211 */ /* 0x000fc400030f0eff */
[C---:B------:R-:W-:Y:S01]  /*8fd0*/  LEA R2, P6, R3.reuse, R192, 0x1 ;  /* 0x000000c003027211 */ /* 0x040fe200078c08ff */
[----:B-1----:R-:W-:Y:S01]  /*8fe0*/  VIADD R9, R3, UR4 ;  /* 0x0000000403097c36 */ /* 0x002fe20008000000 */
[----:B------:R-:W-:Y:S01]  /*8ff0*/  PRMT R7, R77, 0x7632, R7 ;  /* 0x000076324d077816 */ /* 0x000fe20000000007 */
[----:B------:R-:W-:Y:S01]  /*9000*/  ULDC UR4, c[0x0][0x248] ;  /* 0x0000920000047ab9 */ /* 0x000fe20000000800 */
[----:B------:R-:W-:Y:S02]  /*9010*/  LEA.HI.X.SX32 R3, R3, R194, 0x1, P6 ;  /* 0x000000c203037211 */ /* 0x000fe400030f0eff */
[----:B------:R-:W-:Y:S01]  /*9020*/  LEA R6, P6, R9, R192, 0x1 ;  /* 0x000000c009067211 */ /* 0x000fe200078c08ff */
[----:B------:R1:W-:Y:S01]  /*9030*/  @P3 STG.E.U16 desc[UR14][R4.64], R7 ;  /* 0x0000000704003986 */ /* 0x0003e2000c10150e */
[----:B------:R-:W-:Y:S01]  /*9040*/  ISETP.LT.AND P3, PT, R164, UR5, !P0 ;  /* 0x00000005a4007c0c */ /* 0x000fe2000c761270 */
[----:B------:R-:W-:Y:S01]  /*9050*/  ULDC UR5, c[0x0][0x22c] ;  /* 0x00008b0000057ab9 */ /* 0x000fe20000000800 */
[----:B------:R-:W-:Y:S01]  /*9060*/  PRMT R10, R81, 0x7632, R10 ;  /* 0x00007632510a7816 */ /* 0x000fe2000000000a */
[----:B------:R2:W-:Y:S01]  /*9070*/  @P4 STG.E.U16 desc[UR14][R2.64], R78 ;  /* 0x0000004e02004986 */ /* 0x0005e2000c10150e */
[----:B------:R-:W-:Y:S01]  /*9080*/  ISETP.LT.AND P4, PT, R165, UR5, !P0 ;  /* 0x00000005a5007c0c */ /* 0x000fe2000c781270 */
[----:B------:R-:W-:Y:S01]  /*9090*/  ULDC UR5, c[0x0][0x22c] ;  /* 0x00008b0000057ab9 */ /* 0x000fe20000000800 */
[C---:B-1----:R-:W-:Y:S01]  /*90a0*/  LEA.HI.X.SX32 R7, R9.reuse, R194, 0x1, P6 ;  /* 0x000000c209077211 */ /* 0x042fe200030f0eff */
[----:B------:R-:W-:Y:S01]  /*90b0*/  VIADD R9, R9, UR4 ;  /* 0x0000000409097c36 */ /* 0x000fe20008000000 */
[----:B------:R-:W-:Y:S01]  /*90c0*/  PRMT R5, R78, 0x7632, R5 ;  /* 0x000076324e057816 */ /* 0x000fe20000000005 */
[----:B------:R-:W-:-:S02]  /*90d0*/  ULDC UR4, c[0x0][0x248] ;  /* 0x0000920000047ab9 */ /* 0x000fc40000000800 */
[C---:B--2---:R-:W-:Y:S01]  /*90e0*/  VIADD R3, R9.reuse, UR4 ;  /* 0x0000000409037c36 */ /* 0x044fe20008000000 */
[----:B------:R-:W-:Y:S01]  /*90f0*/  LEA R4, P6, R9, R192, 0x1 ;  /* 0x000000c009047211 */ /* 0x000fe200078c08ff */
[----:B------:R1:W-:Y:S01]  /*9100*/  @P2 STG.E.U16 desc[UR14][R6.64], R5 ;  /* 0x0000000506002986 */ /* 0x0003e2000c10150e */
[----:B------:R-:W-:Y:S01]  /*9110*/  ULDC UR4, c[0x0][0x248] ;  /* 0x0000920000047ab9 */ /* 0x000fe20000000800 */
[----:B------:R-:W-:Y:S01]  /*9120*/  ISETP.LT.AND P2, PT, R167, UR5, !P0 ;  /* 0x00000005a7007c0c */ /* 0x000fe2000c741270 */
[----:B------:R-:W-:Y:S01]  /*9130*/  ULDC UR5, c[0x0][0x22c] ;  /* 0x00008b0000057ab9 */ /* 0x000fe20000000800 */
[----:B-1----:R-:W-:Y:S01]  /*9140*/  LEA.HI.X.SX32 R5, R9, R194, 0x1, P6 ;  /* 0x000000c209057211 */ /* 0x002fe200030f0eff */
[C---:B------:R-:W-:Y:S01]  /*9150*/  VIADD R9, R3.reuse, UR4 ;  /* 0x0000000403097c36 */ /* 0x040fe20008000000 */
[----:B------:R-:W-:Y:S01]  /*9160*/  LEA R2, P6, R3, R192, 0x1 ;  /* 0x000000c003027211 */ /* 0x000fe200078c08ff */
[----:B------:R-:W-:Y:S01]  /*9170*/  ULDC UR4, c[0x0][0x22c] ;  /* 0x00008b0000047ab9 */ /* 0x000fe20000000800 */
[----:B------:R-:W-:Y:S01]  /*9180*/  PRMT R7, R79, 0x7632, R7 ;  /* 0x000076324f077816 */ /* 0x000fe20000000007 */
[----:B------:R-:W-:Y:S01]  /*9190*/  @P5 STG.E.U16 desc[UR14][R4.64], R79 ;  /* 0x0000004f04005986 */ /* 0x000fe2000c10150e */
[----:B------:R-:W-:-:S02]  /*91a0*/  LEA.HI.X.SX32 R3, R3, R194, 0x1, P6 ;  /* 0x000000c203037211 */ /* 0x000fc400030f0eff */
[----:B------:R-:W-:Y:S02]  /*91b0*/  LEA R6, P5, R9, R192, 0x1 ;  /* 0x000000c009067211 */ /* 0x000fe400078a08ff */
[----:B------:R-:W-:Y:S01]  /*91c0*/  ISETP.LT.AND P6, PT, R168, UR4, !P0 ;  /* 0x00000004a8007c0c */ /* 0x000fe2000c7c1270 */
[----:B------:R1:W-:Y:S01]  /*91d0*/  @P1 STG.E.U16 desc[UR14][R2.64], R7 ;  /* 0x0000000702001986 */ /* 0x0003e2000c10150e */
[----:B------:R-:W-:Y:S01]  /*91e0*/  ULDC UR4, c[0x0][0x248] ;  /* 0x0000920000047ab9 */ /* 0x000fe20000000800 */
[----:B------:R-:W-:Y:S01]  /*91f0*/  ISETP.LT.AND P1, PT, R169, UR5, !P0 ;  /* 0x00000005a9007c0c */ /* 0x000fe2000c721270 */
[----:B------:R-:W-:Y:S01]  /*9200*/  ULDC UR5, c[0x0][0x22c] ;  /* 0x00008b0000057ab9 */ /* 0x000fe20000000800 */
[C---:B-1----:R-:W-:Y:S01]  /*9210*/  LEA.HI.X.SX32 R7, R9.reuse, R194, 0x1, P5 ;  /* 0x000000c209077211 */ /* 0x042fe200028f0eff */
[----:B------:R-:W-:Y:S01]  /*9220*/  VIADD R9, R9, UR4 ;  /* 0x0000000409097c36 */ /* 0x000fe20008000000 */
[----:B------:R-:W-:Y:S01]  /*9230*/  ULDC UR4, c[0x0][0x248] ;  /* 0x0000920000047ab9 */ /* 0x000fe20000000800 */
[----:B------:R-:W-:-:S02]  /*9240*/  PRMT R3, R80, 0x7632, R3 ;  /* 0x0000763250037816 */ /* 0x000fc40000000003 */
[----:B------:R-:W-:Y:S01]  /*9250*/  @P3 STG.E.U16 desc[UR14][R6.64], R80 ;  /* 0x0000005006003986 */ /* 0x000fe2000c10150e */
[C---:B------:R-:W-:Y:S01]  /*9260*/  LEA R4, P3, R9.reuse, R192, 0x1 ;  /* 0x000000c009047211 */ /* 0x040fe200078608ff */
[----:B------:R-:W-:Y:S01]  /*9270*/  VIADD R11, R9, UR4 ;  /* 0x00000004090b7c36 */ /* 0x000fe20008000000 */
[----:B------:R-:W-:Y:S01]  /*9280*/  ULDC UR4, c[0x0][0x22c] ;  /* 0x00008b0000047ab9 */ /* 0x000fe20000000800 */
[----:B------:R-:W-:Y:S01]  /*9290*/  ISETP.LT.AND P5, PT, R175, UR5, !P0 ;  /* 0x00000005af007c0c */ /* 0x000fe2000c7a1270 */
[----:B------:R-:W-:Y:S01]  /*92a0*/  ULDC UR5, c[0x0][0x22c] ;  /* 0x00008b0000057ab9 */ /* 0x000fe20000000800 */
[----:B------:R-:W-:Y:S02]  /*92b0*/  LEA.HI.X.SX32 R5, R9, R194, 0x1, P3 ;  /* 0x000000c209057211 */ /* 0x000fe400018f0eff */
[----:B------:R-:W-:-:S03]  /*92c0*/  LEA R2, P3, R11, R192, 0x1 ;  /* 0x000000c00b027211 */ /* 0x000fc600078608ff */
[----:B------:R1:W-:Y:S01]  /*92d0*/  @P4 STG.E.U16 desc[UR14][R4.64], R3 ;  /* 0x0000000304004986 */ /* 0x0003e2000c10150e */
[----:B------:R-:W-:Y:S01]  /*92e0*/  ISETP.LT.AND P4, PT, R176, UR4, !P0 ;  /* 0x00000004b0007c0c */ /* 0x000fe2000c781270 */
[----:B------:R-:W-:Y:S01]  /*92f0*/  ULDC UR4, c[0x0][0x248] ;  /* 0x0000920000047ab9 */ /* 0x000fe20000000800 */
[C---:B-1----:R-:W-:Y:S01]  /*9300*/  LEA.HI.X.SX32 R3, R11.reuse, R194, 0x1, P3 ;  /* 0x000000c20b037211 */ /* 0x042fe200018f0eff */
[----:B------:R-:W-:Y:S01]  /*9310*/  VIADD R11, R11, UR4 ;  /* 0x000000040b0b7c36 */ /* 0x000fe20008000000 */
[----:B------:R-:W-:Y:S01]  /*9320*/  ULDC UR4, c[0x0][0x248] ;  /* 0x0000920000047ab9 */ /* 0x000fe20000000800 */
[----:B------:R-:W-:Y:S01]  /*9330*/  ISETP.LT.AND P3, PT, R178, UR5, !P0 ;  /* 0x00000005b2007c0c */ /* 0x000fe2000c761270 */
[----:B------:R-:W-:Y:S01]  /*9340*/  ULDC UR5, c[0x0][0x22c] ;  /* 0x00008b0000057ab9 */ /* 0x000fe20000000800 */
[----:B------:R1:W-:Y:S01]  /*9350*/  @P2 STG.E.U16 desc[UR14][R2.64], R81 ;  /* 0x0000005102002986 */ /* 0x0003e2000c10150e */
[C---:B------:R-:W-:Y:S01]  /*9360*/  LEA R6, P2, R11.reuse, R192, 0x1 ;  /* 0x000000c00b067211 */ /* 0x040fe200078408ff */
[----:B------:R-:W-:Y:S01]  /*9370*/  VIADD R5, R11, UR4 ;  /* 0x000000040b057c36 */ /* 0x000fe20008000000 */
[----:B------:R-:W-:-:S02]  /*9380*/  ULDC UR4, c[0x0][0x248] ;  /* 0x0000920000047ab9 */ /* 0x000fc40000000800 */
[----:B------:R-:W-:Y:S01]  /*9390*/  LEA.HI.X.SX32 R7, R11, R194, 0x1, P2 ;  /* 0x000000c20b077211 */ /* 0x000fe200010f0eff */
[C---:B------:R-:W-:Y:S01]  /*93a0*/  VIADD R9, R5.reuse, UR4 ;  /* 0x0000000405097c36 */ /* 0x040fe20008000000 */
[-C--:B------:R-:W-:Y:S01]  /*93b0*/  LEA R4, P2, R5, R192.reuse, 0x1 ;  /* 0x000000c005047211 */ /* 0x080fe200078408ff */
[----:B------:R-:W-:Y:S02]  /*93c0*/  ULDC UR4, c[0x0][0x248] ;  /* 0x0000920000047ab9 */ /* 0x000fe40000000800 */
[----:B------:R2:W-:Y:S01]  /*93d0*/  @P6 STG.E.U16 desc[UR14][R6.64], R10 ;  /* 0x0000000a06006986 */ /* 0x0005e2000c10150e */
[C---:B------:R-:W-:Y:S01]  /*93e0*/  VIADD R11, R9.reuse, UR4 ;  /* 0x00000004090b7c36 */ /* 0x040fe20008000000 */
[----:B-1----:R-:W-:Y:S01]  /*93f0*/  LEA R2, P6, R9, R192, 0x1 ;  /* 0x000000c009027211 */ /* 0x002fe200078c08ff */
[----:B------:R-:W-:Y:S01]  /*9400*/  ULDC UR4, c[0x0][0x22c] ;  /* 0x00008b0000047ab9 */ /* 0x000fe20000000800 */
[-C--:B------:R-:W-:Y:S02]  /*9410*/  LEA.HI.X.SX32 R5, R5, R194.reuse, 0x1, P2 ;  /* 0x000000c205057211 */ /* 0x080fe400010f0eff */
[----:B------:R-:W-:-:S02]  /*9420*/  LEA.HI.X.SX32 R3, R9, R194, 0x1, P6 ;  /* 0x000000c209037211 */ /* 0x000fc400030f0eff */
[C---:B------:R-:W-:Y:S01]  /*9430*/  LEA R8, P6, R11.reuse, R192, 0x1 ;  /* 0x000000c00b087211 */ /* 0x040fe200078c08ff */
[----:B------:R1:W-:Y:S01]  /*9440*/  @P1 STG.E.U16 desc[UR14][R4.64], R82 ;  /* 0x0000005204001986 */ /* 0x0003e2000c10150e */
[----:B------:R-:W-:Y:S01]  /*9450*/  ISETP.LT.AND P1, PT, R180, UR4, !P0 ;  /* 0x00000004b4007c0c */ /* 0x000fe2000c721270 */
[----:B------:R-:W-:Y:S01]  /*9460*/  ULDC UR4, c[0x0][0x248] ;  /* 0x0000920000047ab9 */ /* 0x000fe20000000800 */
[C---:B------:R-:W-:Y:S01]  /*9470*/  LEA.HI.X.SX32 R9, R11.reuse, R194, 0x1, P6 ;  /* 0x000000c20b097211 */ /* 0x040fe200030f0eff */
[----:B------:R-:W-:Y:S01]  /*9480*/  VIADD R11, R11, UR4 ;  /* 0x000000040b0b7c36 */ /* 0x000fe20008000000 */
[----:B------:R-:W-:Y:S01]  /*9490*/  ULDC UR4, c[0x0][0x248] ;  /* 0x0000920000047ab9 */ /* 0x000fe20000000800 */
[----:B------:R-:W-:Y:S01]  /*94a0*/  ISETP.LT.AND P2, PT, R179, UR5, !P0 ;  /* 0x00000005b3007c0c */ /* 0x000fe2000c741270 */
[----:B------:R-:W-:Y:S01]  /*94b0*/  ULDC UR5, c[0x0][0x22c] ;  /* 0x00008b0000057ab9 */ /* 0x000fe20000000800 */
[----:B--2---:R-:W-:Y:S01]  /*94c0*/  VIADD R7, R11, UR4 ;  /* 0x000000040b077c36 */ /* 0x004fe20008000000 */
[----:B------:R-:W-:Y:S01]  /*94d0*/  ULDC UR4, c[0x0][0x248] ;  /* 0x0000920000047ab9 */ /* 0x000fe20000000800 */
[----:B------:R-:W-:-:S02]  /*94e0*/  PRMT R10, R83, 0x7632, R10 ;  /* 0x00007632530a7816 */ /* 0x000fc4000000000a */
        /* <DEDUP_REMOVED lines=8> */
[----:B-1----:R-:W-:Y:S02]  /*9570*/  LEA.HI.X.SX32 R5, R11, R194, 0x1, P6 ;  /* 0x000000c20b057211 */ /* 0x002fe400030f0eff */
[C---:B------:R-:W-:Y:S01]  /*9580*/  LEA R2, P6, R7.reuse, R192, 0x1 ;  /* 0x000000c007027211 */ /* 0x040fe200078c08ff */
[----:B--2---:R-:W-:Y:S01]  /*9590*/  VIADD R9, R7, UR4 ;  /* 0x0000000407097c36 */ /* 0x004fe20008000000 */
[----:B------:R-:W-:-:S02]  /*95a0*/  ULDC UR4, c[0x0][0x248] ;  /* 0x0000920000047ab9 */ /* 0x000fc40000000800 */
[----:B------:R-:W-:Y:S01]  /*95b0*/  LEA.HI.X.SX32 R3, R7, R194, 0x1, P6 ;  /* 0x000000c207037211 */ /* 0x000fe200030f0eff */
[----:B------:R1:W-:Y:S01]  /*95c0*/  @P3 STG.E.U16 desc[UR14][R4.64], R10 ;  /* 0x0000000a04003986 */ /* 0x0003e2000c10150e */
[----:B------:R-:W-:Y:S01]  /*95d0*/  ISETP.LT.AND P3, PT, R188, UR5, !P0 ;  /* 0x00000005bc007c0c */ /* 0x000fe2000c761270 */
[----:B------:R-:W-:Y:S01]  /*95e0*/  ULDC UR5, c[0x0][0x22c] ;  /* 0x00008b0000057ab9 */ /* 0x000fe20000000800 */
[----:B------:R-:W-:Y:S01]  /*95f0*/  LEA R6, P6, R9, R192, 0x1 ;  /* 0x000000c009067211 */ /* 0x000fe200078c08ff */
[----:B0-----:R0:W-:Y:S01]  /*9600*/  @P2 STG.E.U16 desc[UR14][R2.64], R16 ;  /* 0x0000001002002986 */ /* 0x0011e2000c10150e */
[----:B------:R-:W-:Y:S01]  /*9610*/  ISETP.LT.AND P2, PT, R189, UR5, !P0 ;  /* 0x00000005bd007c0c */ /* 0x000fe2000c741270 */
[----:B------:R-:W-:Y:S01]  /*9620*/  ULDC UR5, c[0x0][0x248] ;  /* 0x0000920000057ab9 */ /* 0x000fe20000000800 */
[C---:B------:R-:W-:Y:S01]  /*9630*/  LEA.HI.X.SX32 R7, R9.reuse, R194, 0x1, P6 ;  /* 0x000000c209077211 */ /* 0x040fe200030f0eff */
[----:B------:R-:W-:Y:S01]  /*9640*/  VIADD R9, R9, UR4 ;  /* 0x0000000409097c36 */ /* 0x000fe20008000000 */
[----:B------:R-:W-:-:S03]  /*9650*/  ULDC UR4, c[0x0][0x248] ;  /* 0x0000920000047ab9 */ /* 0x000fc60000000800 */
[----:B-1----:R-:W-:Y:S01]  /*9660*/  VIADD R5, R9, UR4 ;  /* 0x0000000409057c36 */ /* 0x002fe20008000000 */
[----:B------:R-:W-:Y:S01]  /*9670*/  ULDC UR4, c[0x0][0x248] ;  /* 0x0000920000047ab9 */ /* 0x000fe20000000800 */
[----:B0-----:R-:W-:Y:S02]  /*9680*/  PRMT R3, R16, 0x7632, R3 ;  /* 0x0000763210037816 */ /* 0x001fe40000000003 */
[----:B------:R-:W-:Y:S01]  /*9690*/  VIADD R11, R5, UR4 ;  /* 0x00000004050b7c36 */ /* 0x000fe20008000000 */
[----:B------:R-:W-:Y:S02]  /*96a0*/  ULDC UR4, c[0x0][0x248] ;  /* 0x0000920000047ab9 */ /* 0x000fe40000000800 */
[----:B------:R0:W-:Y:S01]  /*96b0*/  @P1 STG.E.U16 desc[UR14][R6.64], R3 ;  /* 0x0000000306001986 */ /* 0x0001e2000c10150e */
[----:B------:R-:W-:-:S04]  /*96c0*/  LEA R2, P1, R9, R192, 0x1 ;  /* 0x000000c009027211 */ /* 0x000fc800078208ff */
[----:B0-----:R-:W-:Y:S01]  /*96d0*/  LEA.HI.X.SX32 R3, R9, R194, 0x1, P1 ;  /* 0x000000c209037211 */ /* 0x001fe200008f0eff */
[----:B------:R-:W-:Y:S01]  /*96e0*/  VIADD R9, R11, UR4 ;  /* 0x000000040b097c36 */ /* 0x000fe20008000000 */
[-C--:B------:R-:W-:Y:S01]  /*96f0*/  LEA R4, P1, R5, R192.reuse, 0x1 ;  /* 0x000000c005047211 */ /* 0x080fe200078208ff */
[----:B------:R-:W-:Y:S01]  /*9700*/  ULDC UR4, c[0x0][0x248] ;  /* 0x0000920000047ab9 */ /* 0x000fe20000000800 */
[----:B------:R-:W-:Y:S01]  /*9710*/  LEA R6, P6, R11, R192, 0x1 ;  /* 0x000000c00b067211 */ /* 0x000fe200078c08ff */
[----:B------:R-:W-:Y:S01]  /*9720*/  VIADD R13, R9, UR5 ;  /* 0x00000005090d7c36 */ /* 0x000fe20008000000 */
[-C--:B------:R-:W-:Y:S01]  /*9730*/  LEA.HI.X.SX32 R5, R5, R194.reuse, 0x1, P1 ;  /* 0x000000c205057211 */ /* 0x080fe200008f0eff */
[----:B------:R0:W-:Y:S01]  /*9740*/  @P5 STG.E.U16 desc[UR14][R2.64], R17 ;  /* 0x0000001102005986 */ /* 0x0001e2000c10150e */
[----:B------:R-:W-:Y:S01]  /*9750*/  LEA.HI.X.SX32 R7, R11, R194, 0x1, P6 ;  /* 0x000000c20b077211 */ /* 0x000fe200030f0eff */
[C---:B------:R-:W-:Y:S01]  /*9760*/  VIADD R15, R13.reuse, UR4 ;  /* 0x000000040d0f7c36 */ /* 0x040fe20008000000 */
[-C--:B------:R-:W-:Y:S01]  /*9770*/  LEA R10, P1, R13, R192.reuse, 0x1 ;  /* 0x000000c00d0a7211 */ /* 0x080fe200078208ff */
[----:B------:R-:W-:Y:S01]  /*9780*/  ULDC UR4, c[0x0][0x22c] ;  /* 0x00008b0000047ab9 */ /* 0x000fe20000000800 */
[----:B------:R-:W-:-:S02]  /*9790*/  LEA R8, P6, R9, R192, 0x1 ;  /* 0x000000c009087211 */ /* 0x000fc400078c08ff */
[-C--:B------:R-:W-:Y:S02]  /*97a0*/  LEA.HI.X.SX32 R11, R13, R194.reuse, 0x1, P1 ;  /* 0x000000c20d0b7211 */ /* 0x080fe400008f0eff */
[----:B------:R-:W-:Y:S02]  /*97b0*/  ISETP.LT.AND P1, PT, R0, UR4, !P0 ;  /* 0x0000000400007c0c */ /* 0x000fe4000c721270 */
[----:B------:R-:W-:Y:S02]  /*97c0*/  ISETP.LT.AND P0, PT, R190, UR6, !P0 ;  /* 0x00000006be007c0c */ /* 0x000fe4000c701270 */
[----:B------:R-:W-:Y:S02]  /*97d0*/  PRMT R0, R17, 0x7632, R0 ;  /* 0x0000763211007816 */ /* 0x000fe40000000000 */
[----:B------:R-:W-:Y:S02]  /*97e0*/  LEA.HI.X.SX32 R9, R9, R194, 0x1, P6 ;  /* 0x000000c209097211 */ /* 0x000fe400030f0eff */
[----:B0-----:R-:W-:Y:S01]  /*97f0*/  PRMT R3, R18, 0x7632, R3 ;  /* 0x0000763212037816 */ /* 0x001fe20000000003 */
[----:B------:R0:W-:Y:S01]  /*9800*/  @P4 STG.E.U16 desc[UR14][R4.64], R0 ;  /* 0x0000000004004986 */ /* 0x0001e2000c10150e */
[----:B------:R-:W-:-:S03]  /*9810*/  LEA R192, P6, R15, R192, 0x1 ;  /* 0x000000c00fc07211 */ /* 0x000fc600078c08ff */
[----:B------:R0:W-:Y:S01]  /*9820*/  @P3 STG.E.U16 desc[UR14][R6.64], R18 ;  /* 0x0000001206003986 */ /* 0x0001e2000c10150e */
[----:B------:R-:W-:-:S03]  /*9830*/  LEA.HI.X.SX32 R193, R15, R194, 0x1, P6 ;  /* 0x000000c20fc17211 */ /* 0x000fc600030f0eff */
[----:B------:R0:W-:Y:S04]  /*9840*/  @P2 STG.E.U16 desc[UR14][R8.64], R3 ;  /* 0x0000000308002986 */ /* 0x0001e8000c10150e */
[----:B------:R0:W-:Y:S01]  /*9850*/  @P1 STG.E.U16 desc[UR14][R10.64], R19 ;  /* 0x000000130a001986 */ /* 0x0001e2000c10150e */
[----:B------:R-:W-:Y:S05]  /*9860*/  @!P0 EXIT ;  /* 0x000000000000894d */ /* 0x000fea0003800000 */
[----:B------:R-:W-:-:S05]  /*9870*/  PRMT R96, R19, 0x7632, R96 ;  /* 0x0000763213607816 */ /* 0x000fca0000000060 */
[----:B------:R-:W-:Y:S01]  /*9880*/  STG.E.U16 desc[UR14][R192.64], R96 ;  /* 0x00000060c0007986 */ /* 0x000fe2000c10150e */
[----:B------:R-:W-:Y:S05]  /*9890*/  EXIT ;  /* 0x000000000000794d */ /* 0x000fea0003800000 */
.L_x_2:
[----:B------:R-:W-:-:S00]  /*98a0*/  BRA `(.L_x_2) ;  /* 0xfffffffc00fc7947 */ /* 0x000fc0000383ffff */
[----:B------:R-:W-:-:S00]  /*98b0*/  NOP ;  /* 0x0000000000007918 */ /* 0x000fc00000000000 */
        /* <DEDUP_REMOVED lines=12> */
.L_x_3:


//--------------------- .nv.shared.matmul_kernel  --------------------------
	.section	.nv.shared.matmul_kernel,"aw",@nobits
	.sectionflags	@""
	.align	16
	.zero		1024


//--------------------- .nv.shared.reserved.0     --------------------------
	.section	.nv.shared.reserved.0,"aw",@nobits
	.weak		__nv_reservedSMEM_offset_0_alias
	.size		__nv_reservedSMEM_offset_0_alias, 0, 0
	.other		__nv_reservedSMEM_offset_0_alias,@"STO_CUDA_RESERVED_SHARED STV_DEFAULT"
__nv_reservedSMEM_offset_0_alias:
	.zero		0


//--------------------- .nv.constant0.matmul_kernel --------------------------
	.section	.nv.constant0.matmul_kernel,"a",@progbits
	.sectionflags	@""
	.align	4
.nv.constant0.matmul_kernel:
	.zero		608


//--------------------- SYMBOLS --------------------------

	.type		.nv.reservedSmem.offset0,@object
	.size		.nv.reservedSmem.offset0,0x4
